// auto-generated by cutlass_sweep.gemm — config: {"arch": "sm_90", "cluster_m": 1, "cluster_n": 1, "dtype": "fp16", "dtype_b": "fp16", "layout": "nt", "stages": 0, "tile_k": 64, "tile_m": 64, "tile_n": 64}
#include "cutlass/cutlass.h"
#include "cutlass/gemm/collective/collective_builder.hpp"
#include "cutlass/gemm/device/gemm_universal_adapter.h"
#include "cutlass/gemm/kernel/gemm_universal.hpp"
#include "cutlass/epilogue/collective/collective_builder.hpp"

using ElemA = cutlass::half_t;
using ElemB = cutlass::half_t;
using ElemCD = cutlass::half_t;
using Acc  = float;
using TileShape    = cute::Shape<cute::_64, cute::_64, cute::_64>;
using ClusterShape = cute::Shape<cute::_1, cute::_1, cute::_1>;

using CollectiveEpilogue = typename cutlass::epilogue::collective::CollectiveBuilder<
    cutlass::arch::Sm90, cutlass::arch::OpClassTensorOp,
    TileShape, ClusterShape,
    cutlass::epilogue::collective::EpilogueTileAuto,
    Acc, Acc,
    ElemCD, cutlass::layout::RowMajor, 128 / cutlass::sizeof_bits<ElemCD>::value,
    ElemCD, cutlass::layout::RowMajor, 128 / cutlass::sizeof_bits<ElemCD>::value,
    cutlass::epilogue::collective::EpilogueScheduleAuto
  >::CollectiveOp;

using CollectiveMainloop = typename cutlass::gemm::collective::CollectiveBuilder<
    cutlass::arch::Sm90, cutlass::arch::OpClassTensorOp,
    ElemA, cutlass::layout::RowMajor, 128 / cutlass::sizeof_bits<ElemA>::value,
    ElemB, cutlass::layout::ColumnMajor, 128 / cutlass::sizeof_bits<ElemB>::value,
    Acc,
    TileShape, ClusterShape,
    cutlass::gemm::collective::StageCountAutoCarveout<static_cast<int>(sizeof(typename CollectiveEpilogue::SharedStorage))>,
    cutlass::gemm::collective::KernelScheduleAuto
  >::CollectiveOp;

using GemmKernel = cutlass::gemm::kernel::GemmUniversal<
    cute::Shape<int,int,int,int>,
    CollectiveMainloop,
    CollectiveEpilogue
>;
using Gemm = cutlass::gemm::device::GemmUniversalAdapter<GemmKernel>;

// Force the device kernel symbol into the cubin without needing a host main.
auto* _anchor = &cutlass::device_kernel<GemmKernel>;


// ===== COMPILED SASS (sm_90a) =====

	.target	sm_90a

	.elftype	@"ET_EXEC"


//--------------------- .note.nv.tkinfo           --------------------------
	.section	.note.nv.tkinfo,"",@"SHT_NOTE"
	.sectionflags	@"SHF_NOTE_NV_TKINFO"
	.tkinfo
        /*0018*/ 	.word	0x00000002
        /*0030*/ 	.string	""
        /*0030*/ 	.string	"ptxas"
        /*0030*/ 	.string	"Cuda compilation tools, release 13.0, V13.0.88"
        /*0030*/ 	.string	"Build cuda_13.0.r13.0/compiler.36424714_0"
        /*0030*/ 	.string	"-arch sm_90a -m 64 "



//--------------------- .note.nv.cuinfo           --------------------------
	.section	.note.nv.cuinfo,"",@"SHT_NOTE"
	.sectionflags	@"SHF_NOTE_NV_CUINFO"
        /*0018*/ 	.short	0x0002
        /*001a*/ 	.short	0x005a
        /*001c*/ 	.short	0x0082
	.zero		2


//--------------------- .nv.info                  --------------------------
	.section	.nv.info,"",@"SHT_CUDA_INFO"
	.align	4


	//----- nvinfo : EIATTR_REGCOUNT
	.align		4
        /*0000*/ 	.byte	0x04, 0x2f
        /*0002*/ 	.short	(.L_15 - .L_14)
	.align		4
.L_14:
        /*0004*/ 	.word	index@(_ZN7cutlass13device_kernelINS_4gemm6kernel13GemmUniversalIN4cute5tupleIJiiiiEEENS1_10collective13CollectiveMmaINS1_34MainloopSm90TmaGmmaWarpSpecializedILi14ENS5_IJNS4_1CILi1EEESB_SB_EEENS1_32KernelTmaWarpSpecializedPingpongEEENS5_IJNSA_ILi64EEESF_SF_EEENS_6half_tENS5_IJlSB_lEEESH_SI_NS4_8TiledMMAINS4_8MMA_AtomIJNS4_4SM904GMMA25MMA_64x64x16_F32F16F16_SSILNSM_5MajorE0ELSO_0ELNSM_7ScaleInE1ELSP_1EEEEEENS4_6LayoutISC_NS5_IJNSA_ILi0EEEST_ST_EEEEENS5_IJNS4_10UnderscoreESW_SW_EEEEENS4_13SM90_TMA_LOADENS4_14ComposedLayoutINS4_7SwizzleILi3ELi4ELi3EEENS4_18smem_ptr_flag_bitsILi16EEENSS_INS5_IJNSA_ILi8EEESF_EEENS5_IJSF_SB_EEEEEEEvNS4_8identityESZ_S19_vS1A_EENS_8epilogue10collective6detail29Sm90TmaWarpSpecializedAdapterINS1D_15DefaultEpilogueISH_SI_SI_NS1C_6thread17LinearCombinationISH_Li1EffLNS1H_9ScaleType4KindE0ELNS_15FloatRoundStyleE2ESH_EENS1_15EpilogueDefaultEEEEEvvEEEEvNT_6ParamsE)
        /*0008*/ 	.word	0x000000a8


	//----- nvinfo : EIATTR_FRAME_SIZE
	.align		4
.L_15:
        /*000c*/ 	.byte	0x04, 0x11
        /*000e*/ 	.short	(.L_17 - .L_16)
	.align		4
.L_16:
        /*0010*/ 	.word	index@(_ZN7cutlass13device_kernelINS_4gemm6kernel13GemmUniversalIN4cute5tupleIJiiiiEEENS1_10collective13CollectiveMmaINS1_34MainloopSm90TmaGmmaWarpSpecializedILi14ENS5_IJNS4_1CILi1EEESB_SB_EEENS1_32KernelTmaWarpSpecializedPingpongEEENS5_IJNSA_ILi64EEESF_SF_EEENS_6half_tENS5_IJlSB_lEEESH_SI_NS4_8TiledMMAINS4_8MMA_AtomIJNS4_4SM904GMMA25MMA_64x64x16_F32F16F16_SSILNSM_5MajorE0ELSO_0ELNSM_7ScaleInE1ELSP_1EEEEEENS4_6LayoutISC_NS5_IJNSA_ILi0EEEST_ST_EEEEENS5_IJNS4_10UnderscoreESW_SW_EEEEENS4_13SM90_TMA_LOADENS4_14ComposedLayoutINS4_7SwizzleILi3ELi4ELi3EEENS4_18smem_ptr_flag_bitsILi16EEENSS_INS5_IJNSA_ILi8EEESF_EEENS5_IJSF_SB_EEEEEEEvNS4_8identityESZ_S19_vS1A_EENS_8epilogue10collective6detail29Sm90TmaWarpSpecializedAdapterINS1D_15DefaultEpilogueISH_SI_SI_NS1C_6thread17LinearCombinationISH_Li1EffLNS1H_9ScaleType4KindE0ELNS_15FloatRoundStyleE2ESH_EENS1_15EpilogueDefaultEEEEEvvEEEEvNT_6ParamsE)
        /*0014*/ 	.word	0x00000008


	//----- nvinfo : EIATTR_MIN_STACK_SIZE
	.align		4
.L_17:
        /*0018*/ 	.byte	0x04, 0x12
        /*001a*/ 	.short	(.L_19 - .L_18)
	.align		4
.L_18:
        /*001c*/ 	.word	index@(_ZN7cutlass13device_kernelINS_4gemm6kernel13GemmUniversalIN4cute5tupleIJiiiiEEENS1_10collective13CollectiveMmaINS1_34MainloopSm90TmaGmmaWarpSpecializedILi14ENS5_IJNS4_1CILi1EEESB_SB_EEENS1_32KernelTmaWarpSpecializedPingpongEEENS5_IJNSA_ILi64EEESF_SF_EEENS_6half_tENS5_IJlSB_lEEESH_SI_NS4_8TiledMMAINS4_8MMA_AtomIJNS4_4SM904GMMA25MMA_64x64x16_F32F16F16_SSILNSM_5MajorE0ELSO_0ELNSM_7ScaleInE1ELSP_1EEEEEENS4_6LayoutISC_NS5_IJNSA_ILi0EEEST_ST_EEEEENS5_IJNS4_10UnderscoreESW_SW_EEEEENS4_13SM90_TMA_LOADENS4_14ComposedLayoutINS4_7SwizzleILi3ELi4ELi3EEENS4_18smem_ptr_flag_bitsILi16EEENSS_INS5_IJNSA_ILi8EEESF_EEENS5_IJSF_SB_EEEEEEEvNS4_8identityESZ_S19_vS1A_EENS_8epilogue10collective6detail29Sm90TmaWarpSpecializedAdapterINS1D_15DefaultEpilogueISH_SI_SI_NS1C_6thread17LinearCombinationISH_Li1EffLNS1H_9ScaleType4KindE0ELNS_15FloatRoundStyleE2ESH_EENS1_15EpilogueDefaultEEEEEvvEEEEvNT_6ParamsE)
        /*0020*/ 	.word	0x00000008
.L_19:


//--------------------- .nv.compat                --------------------------
	.section	.nv.compat,"",@"SHT_CUDA_COMPAT_INFO"
	.align	4
        /*0000*/ 	.byte	0x02, 0x09, 0x01, 0x00, 0x02, 0x02, 0x04, 0x00, 0x02, 0x05, 0x05, 0x00, 0x03, 0x07, 0x01, 0x01
        /*0010*/ 	.byte	0x02, 0x03, 0x01, 0x00, 0x02, 0x06, 0x01, 0x00, 0x04, 0x0b, 0x08, 0x00, 0x00, 0x00, 0x00, 0x00
        /*0020*/ 	.byte	0x00, 0x00, 0x00, 0x00


//--------------------- .nv.info._ZN7cutlass13device_kernelINS_4gemm6kernel13GemmUniversalIN4cute5tupleIJiiiiEEENS1_10collective13CollectiveMmaINS1_34MainloopSm90TmaGmmaWarpSpecializedILi14ENS5_IJNS4_1CILi1EEESB_SB_EEENS1_32KernelTmaWarpSpecializedPingpongEEENS5_IJNSA_ILi64EEESF_SF_EEENS_6half_tENS5_IJlSB_lEEESH_SI_NS4_8TiledMMAINS4_8MMA_AtomIJNS4_4SM904GMMA25MMA_64x64x16_F32F16F16_SSILNSM_5MajorE0ELSO_0ELNSM_7ScaleInE1ELSP_1EEEEEENS4_6LayoutISC_NS5_IJNSA_ILi0EEEST_ST_EEEEENS5_IJNS4_10UnderscoreESW_SW_EEEEENS4_13SM90_TMA_LOADENS4_14ComposedLayoutINS4_7SwizzleILi3ELi4ELi3EEENS4_18smem_ptr_flag_bitsILi16EEENSS_INS5_IJNSA_ILi8EEESF_EEENS5_IJSF_SB_EEEEEEEvNS4_8identityESZ_S19_vS1A_EENS_8epilogue10collective6detail29Sm90TmaWarpSpecializedAdapterINS1D_15DefaultEpilogueISH_SI_SI_NS1C_6thread17LinearCombinationISH_Li1EffLNS1H_9ScaleType4KindE0ELNS_15FloatRoundStyleE2ESH_EENS1_15EpilogueDefaultEEEEEvvEEEEvNT_6ParamsE --------------------------
	.section	.nv.info._ZN7cutlass13device_kernelINS_4gemm6kernel13GemmUniversalIN4cute5tupleIJiiiiEEENS1_10collective13CollectiveMmaINS1_34MainloopSm90TmaGmmaWarpSpecializedILi14ENS5_IJNS4_1CILi1EEESB_SB_EEENS1_32KernelTmaWarpSpecializedPingpongEEENS5_IJNSA_ILi64EEESF_SF_EEENS_6half_tENS5_IJlSB_lEEESH_SI_NS4_8TiledMMAINS4_8MMA_AtomIJNS4_4SM904GMMA25MMA_64x64x16_F32F16F16_SSILNSM_5MajorE0ELSO_0ELNSM_7ScaleInE1ELSP_1EEEEEENS4_6LayoutISC_NS5_IJNSA_ILi0EEEST_ST_EEEEENS5_IJNS4_10UnderscoreESW_SW_EEEEENS4_13SM90_TMA_LOADENS4_14ComposedLayoutINS4_7SwizzleILi3ELi4ELi3EEENS4_18smem_ptr_flag_bitsILi16EEENSS_INS5_IJNSA_ILi8EEESF_EEENS5_IJSF_SB_EEEEEEEvNS4_8identityESZ_S19_vS1A_EENS_8epilogue10collective6detail29Sm90TmaWarpSpecializedAdapterINS1D_15DefaultEpilogueISH_SI_SI_NS1C_6thread17LinearCombinationISH_Li1EffLNS1H_9ScaleType4KindE0ELNS_15FloatRoundStyleE2ESH_EENS1_15EpilogueDefaultEEEEEvvEEEEvNT_6ParamsE,"",@"SHT_CUDA_INFO"
	.sectionflags	@""
	.align	4


	//----- nvinfo : EIATTR_CUDA_API_VERSION
	.align		4
        /*0000*/ 	.byte	0x04, 0x37
        /*0002*/ 	.short	(.L_21 - .L_20)
.L_20:
        /*0004*/ 	.word	0x00000082


	//----- nvinfo : EIATTR_KPARAM_INFO
	.align		4
.L_21:
        /*0008*/ 	.byte	0x04, 0x17
        /*000a*/ 	.short	(.L_23 - .L_22)
.L_22:
        /*000c*/ 	.word	0x00000000
        /*0010*/ 	.short	0x0000
        /*0012*/ 	.short	0x0070
        /*0014*/ 	.byte	0x00, 0xf0, 0x01, 0x10


	//----- nvinfo : EIATTR_SPARSE_MMA_MASK
	.align		4
.L_23:
        /*0018*/ 	.byte	0x03, 0x50
        /*001a*/ 	.short	0x0000


	//----- nvinfo : EIATTR_MAXREG_COUNT
	.align		4
        /*001c*/ 	.byte	0x03, 0x1b
        /*001e*/ 	.short	0x00a8


	//----- nvinfo : EIATTR_NUM_BARRIERS
	.align		4
        /*0020*/ 	.byte	0x02, 0x4c
        /*0022*/ 	.byte	0x01
	.zero		1


	//----- nvinfo : EIATTR_EXTERNS
	.align		4
        /*0024*/ 	.byte	0x04, 0x0f
        /*0026*/ 	.short	(.L_25 - .L_24)


	//   ....[0]....
	.align		4
.L_24:
        /*0028*/ 	.word	index@(__assertfail)


	//----- nvinfo : EIATTR_ANNOTATIONS
	.align		4
.L_25:
        /*002c*/ 	.byte	0x04, 0x55
        /*002e*/ 	.short	(.L_27 - .L_26)


	//   ....[0]....
.L_26:
        /*0030*/ 	.word	0x00000001
        /*0034*/ 	.byte	0x40, 0x0c, 0x00, 0x00, 0x01, 0x00, 0x00, 0x00, 0x90, 0x44, 0x00, 0x00, 0x01, 0x00, 0x00, 0x00
        /*0044*/ 	.byte	0x80, 0x50, 0x00, 0x00


	//----- nvinfo : EIATTR_MERCURY_ISA_VERSION
	.align		4
.L_27:
        /*0048*/ 	.byte	0x03, 0x5f
        /*004a*/ 	.short	0x0101


	//----- nvinfo : EIATTR_INT_WARP_WIDE_INSTR_OFFSETS
	.align		4
        /*004c*/ 	.byte	0x04, 0x31
        /*004e*/ 	.short	(.L_29 - .L_28)


	//   ....[0]....
.L_28:
        /*0050*/ 	.word	0x00000550


	//   ....[1]....
        /*0054*/ 	.word	0x00000570


	//   ....[2]....
        /*0058*/ 	.word	0x000005f0


	//   ....[3]....
        /*005c*/ 	.word	0x00000600


	//   ....[4]....
        /*0060*/ 	.word	0x00000610


	//   ....[5]....
        /*0064*/ 	.word	0x00000630


	//   ....[6]....
        /*0068*/ 	.word	0x000006c0


	//   ....[7]....
        /*006c*/ 	.word	0x000006e0


	//----- nvinfo : EIATTR_COOP_GROUP_MASK_REGIDS
	.align		4
.L_29:
        /*0070*/ 	.byte	0x04, 0x29
        /*0072*/ 	.short	(.L_31 - .L_30)


	//   ....[0]....
.L_30:
        /*0074*/ 	.word	0xffffffff


	//   ....[1]....
        /*0078*/ 	.word	0xffffffff


	//   ....[2]....
        /*007c*/ 	.word	0xffffffff


	//   ....[3]....
        /*0080*/ 	.word	0xffffffff


	//   ....[4]....
        /*0084*/ 	.word	0xffffffff


	//   ....[5]....
        /*0088*/ 	.word	0xffffffff


	//----- nvinfo : EIATTR_COOP_GROUP_INSTR_OFFSETS
	.align		4
.L_31:
        /*008c*/ 	.byte	0x04, 0x28
        /*008e*/ 	.short	(.L_33 - .L_32)


	//   ....[0]....
.L_32:
        /*0090*/ 	.word	0x00000070


	//   ....[1]....
        /*0094*/ 	.word	0x00000080


	//   ....[2]....
        /*0098*/ 	.word	0x00000140


	//   ....[3]....
        /*009c*/ 	.word	0x00000440


	//   ....[4]....
        /*00a0*/ 	.word	0x00000480


	//   ....[5]....
        /*00a4*/ 	.word	0x000004d0


	//----- nvinfo : EIATTR_REG_RECONFIG
	.align		4
.L_33:
        /*00a8*/ 	.byte	0x01, 0x54
	.zero		2


	//----- nvinfo : EIATTR_SYSCALL_OFFSETS
	.align		4
        /*00ac*/ 	.byte	0x04, 0x46
        /*00ae*/ 	.short	(.L_35 - .L_34)


	//   ....[0]....
.L_34:
        /*00b0*/ 	.word	0x00001780


	//----- nvinfo : EIATTR_MBARRIER_INSTR_OFFSETS
	.align		4
.L_35:
        /*00b4*/ 	.byte	0x04, 0x39
        /*00b6*/ 	.short	(.L_37 - .L_36)


	//   ....[0]....
.L_36:
        /*00b8*/ 	.word	0x00000260
        /*00bc*/ 	.word	0x000000ff
        /*00c0*/ 	.word	0x00000000
        /*00c4*/ 	.short	0x0100
        /*00c6*/ 	.byte	0x08
	.zero		1


	//   ....[1]....
        /*00c8*/ 	.word	0x00000270
        /*00cc*/ 	.word	0x000000ff
        /*00d0*/ 	.word	0x00000070
        /*00d4*/ 	.short	0x0100
        /*00d6*/ 	.byte	0x08
	.zero		1


	//   ....[2]....
        /*00d8*/ 	.word	0x00000280
        /*00dc*/ 	.word	0x000000ff
        /*00e0*/ 	.word	0x00000008
        /*00e4*/ 	.short	0x0100
        /*00e6*/ 	.byte	0x08
	.zero		1


	//   ....[3]....
        /*00e8*/ 	.word	0x00000290
        /*00ec*/ 	.word	0x000000ff
        /*00f0*/ 	.word	0x00000078
        /*00f4*/ 	.short	0x0100
        /*00f6*/ 	.byte	0x08
	.zero		1


	//   ....[4]....
        /*00f8*/ 	.word	0x000002a0
        /*00fc*/ 	.word	0x000000ff
        /*0100*/ 	.word	0x00000010
        /*0104*/ 	.short	0x0100
        /*0106*/ 	.byte	0x08
	.zero		1


	//   ....[5]....
        /*0108*/ 	.word	0x000002b0
        /*010c*/ 	.word	0x000000ff
        /*0110*/ 	.word	0x00000080
        /*0114*/ 	.short	0x0100
        /*0116*/ 	.byte	0x08
	.zero		1


	//   ....[6]....
        /*0118*/ 	.word	0x000002c0
        /*011c*/ 	.word	0x000000ff
        /*0120*/ 	.word	0x00000018
        /*0124*/ 	.short	0x0100
        /*0126*/ 	.byte	0x08
	.zero		1


	//   ....[7]....
        /*0128*/ 	.word	0x000002d0
        /*012c*/ 	.word	0x000000ff
        /*0130*/ 	.word	0x00000088
        /*0134*/ 	.short	0x0100
        /*0136*/ 	.byte	0x08
	.zero		1


	//   ....[8]....
        /*0138*/ 	.word	0x000002e0
        /*013c*/ 	.word	0x000000ff
        /*0140*/ 	.word	0x00000020
        /*0144*/ 	.short	0x0100
        /*0146*/ 	.byte	0x08
	.zero		1


	//   ....[9]....
        /*0148*/ 	.word	0x000002f0
        /*014c*/ 	.word	0x000000ff
        /*0150*/ 	.word	0x00000090
        /*0154*/ 	.short	0x0100
        /*0156*/ 	.byte	0x08
	.zero		1


	//   ....[10]....
        /*0158*/ 	.word	0x00000300
        /*015c*/ 	.word	0x000000ff
        /*0160*/ 	.word	0x00000028
        /*0164*/ 	.short	0x0100
        /*0166*/ 	.byte	0x08
	.zero		1


	//   ....[11]....
        /*0168*/ 	.word	0x00000310
        /*016c*/ 	.word	0x000000ff
        /*0170*/ 	.word	0x00000098
        /*0174*/ 	.short	0x0100
        /*0176*/ 	.byte	0x08
	.zero		1


	//   ....[12]....
        /*0178*/ 	.word	0x00000320
        /*017c*/ 	.word	0x000000ff
        /*0180*/ 	.word	0x00000030
        /*0184*/ 	.short	0x0100
        /*0186*/ 	.byte	0x08
	.zero		1


	//   ....[13]....
        /*0188*/ 	.word	0x00000330
        /*018c*/ 	.word	0x000000ff
        /*0190*/ 	.word	0x000000a0
        /*0194*/ 	.short	0x0100
        /*0196*/ 	.byte	0x08
	.zero		1


	//   ....[14]....
        /*0198*/ 	.word	0x00000340
        /*019c*/ 	.word	0x000000ff
        /*01a0*/ 	.word	0x00000038
        /*01a4*/ 	.short	0x0100
        /*01a6*/ 	.byte	0x08
	.zero		1


	//   ....[15]....
        /*01a8*/ 	.word	0x00000350
        /*01ac*/ 	.word	0x000000ff
        /*01b0*/ 	.word	0x000000a8
        /*01b4*/ 	.short	0x0100
        /*01b6*/ 	.byte	0x08
	.zero		1


	//   ....[16]....
        /*01b8*/ 	.word	0x00000360
        /*01bc*/ 	.word	0x000000ff
        /*01c0*/ 	.word	0x00000040
        /*01c4*/ 	.short	0x0100
        /*01c6*/ 	.byte	0x08
	.zero		1


	//   ....[17]....
        /*01c8*/ 	.word	0x00000370
        /*01cc*/ 	.word	0x000000ff
        /*01d0*/ 	.word	0x000000b0
        /*01d4*/ 	.short	0x0100
        /*01d6*/ 	.byte	0x08
	.zero		1


	//   ....[18]....
        /*01d8*/ 	.word	0x00000380
        /*01dc*/ 	.word	0x000000ff
        /*01e0*/ 	.word	0x00000048
        /*01e4*/ 	.short	0x0100
        /*01e6*/ 	.byte	0x08
	.zero		1


	//   ....[19]....
        /*01e8*/ 	.word	0x00000390
        /*01ec*/ 	.word	0x000000ff
        /*01f0*/ 	.word	0x000000b8
        /*01f4*/ 	.short	0x0100
        /*01f6*/ 	.byte	0x08
	.zero		1


	//   ....[20]....
        /*01f8*/ 	.word	0x000003a0
        /*01fc*/ 	.word	0x000000ff
        /*0200*/ 	.word	0x00000050
        /*0204*/ 	.short	0x0100
        /*0206*/ 	.byte	0x08
	.zero		1


	//   ....[21]....
        /*0208*/ 	.word	0x000003b0
        /*020c*/ 	.word	0x000000ff
        /*0210*/ 	.word	0x000000c0
        /*0214*/ 	.short	0x0100
        /*0216*/ 	.byte	0x08
	.zero		1


	//   ....[22]....
        /*0218*/ 	.word	0x000003c0
        /*021c*/ 	.word	0x000000ff
        /*0220*/ 	.word	0x00000058
        /*0224*/ 	.short	0x0100
        /*0226*/ 	.byte	0x08
	.zero		1


	//   ....[23]....
        /*0228*/ 	.word	0x000003d0
        /*022c*/ 	.word	0x000000ff
        /*0230*/ 	.word	0x000000c8
        /*0234*/ 	.short	0x0100
        /*0236*/ 	.byte	0x08
	.zero		1


	//   ....[24]....
        /*0238*/ 	.word	0x000003e0
        /*023c*/ 	.word	0x000000ff
        /*0240*/ 	.word	0x00000060
        /*0244*/ 	.short	0x0100
        /*0246*/ 	.byte	0x08
	.zero		1


	//   ....[25]....
        /*0248*/ 	.word	0x000003f0
        /*024c*/ 	.word	0x000000ff
        /*0250*/ 	.word	0x000000d0
        /*0254*/ 	.short	0x0100
        /*0256*/ 	.byte	0x08
	.zero		1


	//   ....[26]....
        /*0258*/ 	.word	0x00000400
        /*025c*/ 	.word	0x000000ff
        /*0260*/ 	.word	0x00000068
        /*0264*/ 	.short	0x0100
        /*0266*/ 	.byte	0x08
	.zero		1


	//   ....[27]....
        /*0268*/ 	.word	0x00000410
        /*026c*/ 	.word	0x000000ff
        /*0270*/ 	.word	0x000000d8
        /*0274*/ 	.short	0x0100
        /*0276*/ 	.byte	0x08
	.zero		1


	//   ....[28]....
        /*0278*/ 	.word	0x00000720
        /*027c*/ 	.word	0x000000ff
        /*0280*/ 	.word	0x00000110
        /*0284*/ 	.short	0x0100
        /*0286*/ 	.byte	0x08
	.zero		1


	//   ....[29]....
        /*0288*/ 	.word	0x00000790
        /*028c*/ 	.word	0x000000ff
        /*0290*/ 	.word	0x00000118
        /*0294*/ 	.short	0x0100
        /*0296*/ 	.byte	0x08
	.zero		1


	//   ....[30]....
        /*0298*/ 	.word	0x000007b0
        /*029c*/ 	.word	0x000000ff
        /*02a0*/ 	.word	0x000000f0
        /*02a4*/ 	.short	0x0100
        /*02a6*/ 	.byte	0x09
	.zero		1


	//   ....[31]....
        /*02a8*/ 	.word	0x000007c0
        /*02ac*/ 	.word	0x000000ff
        /*02b0*/ 	.word	0x000000f8
        /*02b4*/ 	.short	0x0100
        /*02b6*/ 	.byte	0x09
	.zero		1


	//   ....[32]....
        /*02b8*/ 	.word	0x000007d0
        /*02bc*/ 	.word	0x000000ff
        /*02c0*/ 	.word	0x00000100
        /*02c4*/ 	.short	0x0100
        /*02c6*/ 	.byte	0x09
	.zero		1


	//   ....[33]....
        /*02c8*/ 	.word	0x000007e0
        /*02cc*/ 	.word	0x000000ff
        /*02d0*/ 	.word	0x00000108
        /*02d4*/ 	.short	0x0100
        /*02d6*/ 	.byte	0x09
	.zero		1


	//   ....[34]....
        /*02d8*/ 	.word	0x00001660
        /*02dc*/ 	.word	0x0000003d
        /*02e0*/ 	.word	0x00000000
        /*02e4*/ 	.short	0x010a
        /*02e6*/ 	.byte	0x2a
	.zero		1


	//   ....[35]....
        /*02e8*/ 	.word	0x00001800
        /*02ec*/ 	.word	0x00000003
        /*02f0*/ 	.word	0x00000000
        /*02f4*/ 	.short	0x010a
        /*02f6*/ 	.byte	0x3f
	.zero		1


	//   ....[36]....
        /*02f8*/ 	.word	0x00001840
        /*02fc*/ 	.word	0x00000003
        /*0300*/ 	.word	0x00000000
        /*0304*/ 	.short	0x010a
        /*0306*/ 	.byte	0x3f
	.zero		1


	//   ....[37]....
        /*0308*/ 	.word	0x00001b40
        /*030c*/ 	.word	0x000000ff
        /*0310*/ 	.word	0x00000000
        /*0314*/ 	.short	0x010a
        /*0316*/ 	.byte	0x04
	.zero		1


	//   ....[38]....
        /*0318*/ 	.word	0x00001b80
        /*031c*/ 	.word	0x000000ff
        /*0320*/ 	.word	0x00000000
        /*0324*/ 	.short	0x010a
        /*0326*/ 	.byte	0x04
	.zero		1


	//   ....[39]....
        /*0328*/ 	.word	0x00001de0
        /*032c*/ 	.word	0x000000ff
        /*0330*/ 	.word	0x00000000
        /*0334*/ 	.short	0x0101
        /*0336*/ 	.byte	0x04
	.zero		1


	//   ....[40]....
        /*0338*/ 	.word	0x00001ed0
        /*033c*/ 	.word	0x0000003e
        /*0340*/ 	.word	0x00000000
        /*0344*/ 	.short	0x0101
        /*0346*/ 	.byte	0x2f
	.zero		1


	//   ....[41]....
        /*0348*/ 	.word	0x00001fb0
        /*034c*/ 	.word	0x000000ff
        /*0350*/ 	.word	0x00000000
        /*0354*/ 	.short	0x0101
        /*0356*/ 	.byte	0x06
	.zero		1


	//   ....[42]....
        /*0358*/ 	.word	0x00002060
        /*035c*/ 	.word	0x0000003d
        /*0360*/ 	.word	0x00000010
        /*0364*/ 	.short	0x010a
        /*0366*/ 	.byte	0x2a
	.zero		1


	//   ....[43]....
        /*0368*/ 	.word	0x000044b0
        /*036c*/ 	.word	0x00000040
        /*0370*/ 	.word	0x00000000
        /*0374*/ 	.short	0x0101
        /*0376*/ 	.byte	0x2f
	.zero		1


	//   ....[44]....
        /*0378*/ 	.word	0x00004e10
        /*037c*/ 	.word	0x0000000a
        /*0380*/ 	.word	0x00000070
        /*0384*/ 	.short	0x010a
        /*0386*/ 	.byte	0x3f
	.zero		1


	//   ....[45]....
        /*0388*/ 	.word	0x00005190
        /*038c*/ 	.word	0x00000008
        /*0390*/ 	.word	0x00000118
        /*0394*/ 	.short	0x0101
        /*0396*/ 	.byte	0x3f
	.zero		1


	//   ....[46]....
        /*0398*/ 	.word	0x00005920
        /*039c*/ 	.word	0x00000009
        /*03a0*/ 	.word	0x00000000
        /*03a4*/ 	.short	0x010a
        /*03a6*/ 	.byte	0x3f
	.zero		1


	//   ....[47]....
        /*03a8*/ 	.word	0x000059a0
        /*03ac*/ 	.word	0x00000008
        /*03b0*/ 	.word	0x00000000
        /*03b4*/ 	.short	0x010a
        /*03b6*/ 	.byte	0x3f
	.zero		1


	//   ....[48]....
        /*03b8*/ 	.word	0x00005a30
        /*03bc*/ 	.word	0x00000009
        /*03c0*/ 	.word	0x00000000
        /*03c4*/ 	.short	0x010a
        /*03c6*/ 	.byte	0x3f
	.zero		1


	//   ....[49]....
        /*03c8*/ 	.word	0x00005ac0
        /*03cc*/ 	.word	0x00000008
        /*03d0*/ 	.word	0x00000000
        /*03d4*/ 	.short	0x010a
        /*03d6*/ 	.byte	0x3f
	.zero		1


	//   ....[50]....
        /*03d8*/ 	.word	0x00005b50
        /*03dc*/ 	.word	0x00000009
        /*03e0*/ 	.word	0x00000000
        /*03e4*/ 	.short	0x010a
        /*03e6*/ 	.byte	0x3f
	.zero		1


	//   ....[51]....
        /*03e8*/ 	.word	0x00005be0
        /*03ec*/ 	.word	0x00000008
        /*03f0*/ 	.word	0x00000000
        /*03f4*/ 	.short	0x010a
        /*03f6*/ 	.byte	0x3f
	.zero		1


	//   ....[52]....
        /*03f8*/ 	.word	0x00005c70
        /*03fc*/ 	.word	0x00000009
        /*0400*/ 	.word	0x00000000
        /*0404*/ 	.short	0x010a
        /*0406*/ 	.byte	0x3f
	.zero		1


	//   ....[53]....
        /*0408*/ 	.word	0x00005d00
        /*040c*/ 	.word	0x00000008
        /*0410*/ 	.word	0x00000000
        /*0414*/ 	.short	0x010a
        /*0416*/ 	.byte	0x3f
	.zero		1


	//   ....[54]....
        /*0418*/ 	.word	0x00005d90
        /*041c*/ 	.word	0x00000009
        /*0420*/ 	.word	0x00000000
        /*0424*/ 	.short	0x010a
        /*0426*/ 	.byte	0x3f
	.zero		1


	//   ....[55]....
        /*0428*/ 	.word	0x00005e20
        /*042c*/ 	.word	0x00000008
        /*0430*/ 	.word	0x00000000
        /*0434*/ 	.short	0x010a
        /*0436*/ 	.byte	0x3f
	.zero		1


	//   ....[56]....
        /*0438*/ 	.word	0x00005eb0
        /*043c*/ 	.word	0x00000009
        /*0440*/ 	.word	0x00000000
        /*0444*/ 	.short	0x010a
        /*0446*/ 	.byte	0x3f
	.zero		1


	//   ....[57]....
        /*0448*/ 	.word	0x00005f40
        /*044c*/ 	.word	0x00000008
        /*0450*/ 	.word	0x00000000
        /*0454*/ 	.short	0x010a
        /*0456*/ 	.byte	0x3f
	.zero		1


	//   ....[58]....
        /*0458*/ 	.word	0x00005fd0
        /*045c*/ 	.word	0x0000000b
        /*0460*/ 	.word	0x00000000
        /*0464*/ 	.short	0x010a
        /*0466*/ 	.byte	0x3f
	.zero		1


	//   ....[59]....
        /*0468*/ 	.word	0x00006060
        /*046c*/ 	.word	0x00000003
        /*0470*/ 	.word	0x00000000
        /*0474*/ 	.short	0x010a
        /*0476*/ 	.byte	0x3f
	.zero		1


	//   ....[60]....
        /*0478*/ 	.word	0x000060c0
        /*047c*/ 	.word	0x0000003f
        /*0480*/ 	.word	0x00000000
        /*0484*/ 	.short	0x010a
        /*0486*/ 	.byte	0x3f
	.zero		1


	//   ....[61]....
        /*0488*/ 	.word	0x00006110
        /*048c*/ 	.word	0x00000003
        /*0490*/ 	.word	0x00000000
        /*0494*/ 	.short	0x010a
        /*0496*/ 	.byte	0x3f
	.zero		1


	//   ....[62]....
        /*0498*/ 	.word	0x00006170
        /*049c*/ 	.word	0x00000004
        /*04a0*/ 	.word	0x00000000
        /*04a4*/ 	.short	0x010a
        /*04a6*/ 	.byte	0x3f
	.zero		1


	//   ....[63]....
        /*04a8*/ 	.word	0x000061c0
        /*04ac*/ 	.word	0x0000003f
        /*04b0*/ 	.word	0x00000010
        /*04b4*/ 	.short	0x010a
        /*04b6*/ 	.byte	0x3f
	.zero		1


	//   ....[64]....
        /*04b8*/ 	.word	0x00006290
        /*04bc*/ 	.word	0x0000000a
        /*04c0*/ 	.word	0x00000070
        /*04c4*/ 	.short	0x010a
        /*04c6*/ 	.byte	0x3f
	.zero		1


	//   ....[65]....
        /*04c8*/ 	.word	0x00006360
        /*04cc*/ 	.word	0x00000009
        /*04d0*/ 	.word	0x00000000
        /*04d4*/ 	.short	0x010a
        /*04d6*/ 	.byte	0x3f
	.zero		1


	//   ....[66]....
        /*04d8*/ 	.word	0x000063b0
        /*04dc*/ 	.word	0x00000008
        /*04e0*/ 	.word	0x00000000
        /*04e4*/ 	.short	0x010a
        /*04e6*/ 	.byte	0x3f
	.zero		1


	//   ....[67]....
        /*04e8*/ 	.word	0x00006400
        /*04ec*/ 	.word	0x00000009
        /*04f0*/ 	.word	0x00000000
        /*04f4*/ 	.short	0x010a
        /*04f6*/ 	.byte	0x3f
	.zero		1


	//   ....[68]....
        /*04f8*/ 	.word	0x00006450
        /*04fc*/ 	.word	0x00000008
        /*0500*/ 	.word	0x00000000
        /*0504*/ 	.short	0x010a
        /*0506*/ 	.byte	0x3f
	.zero		1


	//   ....[69]....
        /*0508*/ 	.word	0x000064a0
        /*050c*/ 	.word	0x00000009
        /*0510*/ 	.word	0x00000000
        /*0514*/ 	.short	0x010a
        /*0516*/ 	.byte	0x3f
	.zero		1


	//   ....[70]....
        /*0518*/ 	.word	0x000064f0
        /*051c*/ 	.word	0x00000008
        /*0520*/ 	.word	0x00000000
        /*0524*/ 	.short	0x010a
        /*0526*/ 	.byte	0x3f
	.zero		1


	//   ....[71]....
        /*0528*/ 	.word	0x00006540
        /*052c*/ 	.word	0x00000009
        /*0530*/ 	.word	0x00000000
        /*0534*/ 	.short	0x010a
        /*0536*/ 	.byte	0x3f
	.zero		1


	//   ....[72]....
        /*0538*/ 	.word	0x00006590
        /*053c*/ 	.word	0x00000008
        /*0540*/ 	.word	0x00000000
        /*0544*/ 	.short	0x010a
        /*0546*/ 	.byte	0x3f
	.zero		1


	//   ....[73]....
        /*0548*/ 	.word	0x000065e0
        /*054c*/ 	.word	0x00000009
        /*0550*/ 	.word	0x00000000
        /*0554*/ 	.short	0x010a
        /*0556*/ 	.byte	0x3f
	.zero		1


	//   ....[74]....
        /*0558*/ 	.word	0x00006630
        /*055c*/ 	.word	0x00000008
        /*0560*/ 	.word	0x00000000
        /*0564*/ 	.short	0x010a
        /*0566*/ 	.byte	0x3f
	.zero		1


	//   ....[75]....
        /*0568*/ 	.word	0x00006680
        /*056c*/ 	.word	0x00000009
        /*0570*/ 	.word	0x00000000
        /*0574*/ 	.short	0x010a
        /*0576*/ 	.byte	0x3f
	.zero		1


	//   ....[76]....
        /*0578*/ 	.word	0x000066d0
        /*057c*/ 	.word	0x00000008
        /*0580*/ 	.word	0x00000000
        /*0584*/ 	.short	0x010a
        /*0586*/ 	.byte	0x3f
	.zero		1


	//   ....[77]....
        /*0588*/ 	.word	0x00006720
        /*058c*/ 	.word	0x0000000b
        /*0590*/ 	.word	0x00000000
        /*0594*/ 	.short	0x010a
        /*0596*/ 	.byte	0x3f
	.zero		1


	//----- nvinfo : EIATTR_NUM_MBARRIERS
	.align		4
.L_37:
        /*0598*/ 	.byte	0x03, 0x38
        /*059a*/ 	.short	0x0022


	//----- nvinfo : EIATTR_EXIT_INSTR_OFFSETS
	.align		4
        /*059c*/ 	.byte	0x04, 0x1c
        /*059e*/ 	.short	(.L_39 - .L_38)


	//   ....[0]....
.L_38:
        /*05a0*/ 	.word	0x00001300


	//   ....[1]....
        /*05a4*/ 	.word	0x00001360


	//   ....[2]....
        /*05a8*/ 	.word	0x00004b40


	//   ....[3]....
        /*05ac*/ 	.word	0x00004b70


	//   ....[4]....
        /*05b0*/ 	.word	0x000060b0


	//----- nvinfo : EIATTR_MAX_THREADS
	.align		4
.L_39:
        /*05b4*/ 	.byte	0x04, 0x05
        /*05b6*/ 	.short	(.L_41 - .L_40)
.L_40:
        /*05b8*/ 	.word	0x00000180
        /*05bc*/ 	.word	0x00000001
        /*05c0*/ 	.word	0x00000001


	//----- nvinfo : EIATTR_CRS_STACK_SIZE
	.align		4
.L_41:
        /*05c4*/ 	.byte	0x04, 0x1e
        /*05c6*/ 	.short	(.L_43 - .L_42)
.L_42:
        /*05c8*/ 	.word	0x00000000


	//----- nvinfo : EIATTR_CBANK_PARAM_SIZE
	.align		4
.L_43:
        /*05cc*/ 	.byte	0x03, 0x19
        /*05ce*/ 	.short	0x0470


	//----- nvinfo : EIATTR_PARAM_CBANK
	.align		4
        /*05d0*/ 	.byte	0x04, 0x0a
        /*05d2*/ 	.short	(.L_45 - .L_44)
	.align		4
.L_44:
        /*05d4*/ 	.word	index@(.nv.constant0._ZN7cutlass13device_kernelINS_4gemm6kernel13GemmUniversalIN4cute5tupleIJiiiiEEENS1_10collective13CollectiveMmaINS1_34MainloopSm90TmaGmmaWarpSpecializedILi14ENS5_IJNS4_1CILi1EEESB_SB_EEENS1_32KernelTmaWarpSpecializedPingpongEEENS5_IJNSA_ILi64EEESF_SF_EEENS_6half_tENS5_IJlSB_lEEESH_SI_NS4_8TiledMMAINS4_8MMA_AtomIJNS4_4SM904GMMA25MMA_64x64x16_F32F16F16_SSILNSM_5MajorE0ELSO_0ELNSM_7ScaleInE1ELSP_1EEEEEENS4_6LayoutISC_NS5_IJNSA_ILi0EEEST_ST_EEEEENS5_IJNS4_10UnderscoreESW_SW_EEEEENS4_13SM90_TMA_LOADENS4_14ComposedLayoutINS4_7SwizzleILi3ELi4ELi3EEENS4_18smem_ptr_flag_bitsILi16EEENSS_INS5_IJNSA_ILi8EEESF_EEENS5_IJSF_SB_EEEEEEEvNS4_8identityESZ_S19_vS1A_EENS_8epilogue10collective6detail29Sm90TmaWarpSpecializedAdapterINS1D_15DefaultEpilogueISH_SI_SI_NS1C_6thread17LinearCombinationISH_Li1EffLNS1H_9ScaleType4KindE0ELNS_15FloatRoundStyleE2ESH_EENS1_15EpilogueDefaultEEEEEvvEEEEvNT_6ParamsE)
        /*05d8*/ 	.short	0x0210
        /*05da*/ 	.short	0x0470


	//----- nvinfo : EIATTR_SW_WAR
	.align		4
.L_45:
        /*05dc*/ 	.byte	0x04, 0x36
        /*05de*/ 	.short	(.L_47 - .L_46)
.L_46:
        /*05e0*/ 	.word	0x00000008
.L_47:


//--------------------- .nv.callgraph             --------------------------
	.section	.nv.callgraph,"",@"SHT_CUDA_CALLGRAPH"
	.align	4
	.sectionentsize	8
	.align		4
        /*0000*/ 	.word	0x00000000
	.align		4
        /*0004*/ 	.word	0xffffffff
	.align		4
        /*0008*/ 	.word	index@(_ZN7cutlass13device_kernelINS_4gemm6kernel13GemmUniversalIN4cute5tupleIJiiiiEEENS1_10collective13CollectiveMmaINS1_34MainloopSm90TmaGmmaWarpSpecializedILi14ENS5_IJNS4_1CILi1EEESB_SB_EEENS1_32KernelTmaWarpSpecializedPingpongEEENS5_IJNSA_ILi64EEESF_SF_EEENS_6half_tENS5_IJlSB_lEEESH_SI_NS4_8TiledMMAINS4_8MMA_AtomIJNS4_4SM904GMMA25MMA_64x64x16_F32F16F16_SSILNSM_5MajorE0ELSO_0ELNSM_7ScaleInE1ELSP_1EEEEEENS4_6LayoutISC_NS5_IJNSA_ILi0EEEST_ST_EEEEENS5_IJNS4_10UnderscoreESW_SW_EEEEENS4_13SM90_TMA_LOADENS4_14ComposedLayoutINS4_7SwizzleILi3ELi4ELi3EEENS4_18smem_ptr_flag_bitsILi16EEENSS_INS5_IJNSA_ILi8EEESF_EEENS5_IJSF_SB_EEEEEEEvNS4_8identityESZ_S19_vS1A_EENS_8epilogue10collective6detail29Sm90TmaWarpSpecializedAdapterINS1D_15DefaultEpilogueISH_SI_SI_NS1C_6thread17LinearCombinationISH_Li1EffLNS1H_9ScaleType4KindE0ELNS_15FloatRoundStyleE2ESH_EENS1_15EpilogueDefaultEEEEEvvEEEEvNT_6ParamsE)
	.align		4
        /*000c*/ 	.word	index@(__assertfail)
	.align		4
        /*0010*/ 	.word	0x00000000
	.align		4
        /*0014*/ 	.word	0xfffffffe
	.align		4
        /*0018*/ 	.word	0x00000000
	.align		4
        /*001c*/ 	.word	0xfffffffd
	.align		4
        /*0020*/ 	.word	0x00000000
	.align		4
        /*0024*/ 	.word	0xfffffffc


//--------------------- .nv.constant4             --------------------------
	.section	.nv.constant4,"a",@progbits
	.align	8
	.align		8
.nv.constant4:
        /*0000*/ 	.dword	__assertfail
	.align		8
        /*0008*/ 	.dword	__unnamed_1
	.align		8
        /*0010*/ 	.dword	_ZN40_INTERNAL_46c915e8_4_k_cu_7a023822_227594cuda3std3__45__cpo5beginE
	.align		8
        /*0018*/ 	.dword	_ZN40_INTERNAL_46c915e8_4_k_cu_7a023822_227594cuda3std3__45__cpo3endE
	.align		8
        /*0020*/ 	.dword	_ZN40_INTERNAL_46c915e8_4_k_cu_7a023822_227594cuda3std3__45__cpo6cbeginE
	.align		8
        /*0028*/ 	.dword	_ZN40_INTERNAL_46c915e8_4_k_cu_7a023822_227594cuda3std3__45__cpo4cendE
	.align		8
        /*0030*/ 	.dword	_ZN40_INTERNAL_46c915e8_4_k_cu_7a023822_227594cuda3std3__442_GLOBAL__N__46c915e8_4_k_cu_7a023822_227596ignoreE
	.align		8
        /*0038*/ 	.dword	_ZN40_INTERNAL_46c915e8_4_k_cu_7a023822_227594cuda3std3__419piecewise_constructE
	.align		8
        /*0040*/ 	.dword	_ZN40_INTERNAL_46c915e8_4_k_cu_7a023822_227594cuda3std3__48in_placeE
	.align		8
        /*0048*/ 	.dword	_ZN40_INTERNAL_46c915e8_4_k_cu_7a023822_227594cuda3std6ranges3__45__cpo4swapE
	.align		8
        /*0050*/ 	.dword	_ZN40_INTERNAL_46c915e8_4_k_cu_7a023822_227594cuda3std6ranges3__45__cpo9iter_moveE
	.align		8
        /*0058*/ 	.dword	_ZN40_INTERNAL_46c915e8_4_k_cu_7a023822_227594cute7productE
	.align		8
        /*0060*/ 	.dword	_ZN40_INTERNAL_46c915e8_4_k_cu_7a023822_227594cute1_E
	.align		8
        /*0068*/ 	.dword	$str$22
	.align		8
        /*0070*/ 	.dword	$str$23


//--------------------- .text._ZN7cutlass13device_kernelINS_4gemm6kernel13GemmUniversalIN4cute5tupleIJiiiiEEENS1_10collective13CollectiveMmaINS1_34MainloopSm90TmaGmmaWarpSpecializedILi14ENS5_IJNS4_1CILi1EEESB_SB_EEENS1_32KernelTmaWarpSpecializedPingpongEEENS5_IJNSA_ILi64EEESF_SF_EEENS_6half_tENS5_IJlSB_lEEESH_SI_NS4_8TiledMMAINS4_8MMA_AtomIJNS4_4SM904GMMA25MMA_64x64x16_F32F16F16_SSILNSM_5MajorE0ELSO_0ELNSM_7ScaleInE1ELSP_1EEEEEENS4_6LayoutISC_NS5_IJNSA_ILi0EEEST_ST_EEEEENS5_IJNS4_10UnderscoreESW_SW_EEEEENS4_13SM90_TMA_LOADENS4_14ComposedLayoutINS4_7SwizzleILi3ELi4ELi3EEENS4_18smem_ptr_flag_bitsILi16EEENSS_INS5_IJNSA_ILi8EEESF_EEENS5_IJSF_SB_EEEEEEEvNS4_8identityESZ_S19_vS1A_EENS_8epilogue10collective6detail29Sm90TmaWarpSpecializedAdapterINS1D_15DefaultEpilogueISH_SI_SI_NS1C_6thread17LinearCombinationISH_Li1EffLNS1H_9ScaleType4KindE0ELNS_15FloatRoundStyleE2ESH_EENS1_15EpilogueDefaultEEEEEvvEEEEvNT_6ParamsE --------------------------
	.section	.text._ZN7cutlass13device_kernelINS_4gemm6kernel13GemmUniversalIN4cute5tupleIJiiiiEEENS1_10collective13CollectiveMmaINS1_34MainloopSm90TmaGmmaWarpSpecializedILi14ENS5_IJNS4_1CILi1EEESB_SB_EEENS1_32KernelTmaWarpSpecializedPingpongEEENS5_IJNSA_ILi64EEESF_SF_EEENS_6half_tENS5_IJlSB_lEEESH_SI_NS4_8TiledMMAINS4_8MMA_AtomIJNS4_4SM904GMMA25MMA_64x64x16_F32F16F16_SSILNSM_5MajorE0ELSO_0ELNSM_7ScaleInE1ELSP_1EEEEEENS4_6LayoutISC_NS5_IJNSA_ILi0EEEST_ST_EEEEENS5_IJNS4_10UnderscoreESW_SW_EEEEENS4_13SM90_TMA_LOADENS4_14ComposedLayoutINS4_7SwizzleILi3ELi4ELi3EEENS4_18smem_ptr_flag_bitsILi16EEENSS_INS5_IJNSA_ILi8EEESF_EEENS5_IJSF_SB_EEEEEEEvNS4_8identityESZ_S19_vS1A_EENS_8epilogue10collective6detail29Sm90TmaWarpSpecializedAdapterINS1D_15DefaultEpilogueISH_SI_SI_NS1C_6thread17LinearCombinationISH_Li1EffLNS1H_9ScaleType4KindE0ELNS_15FloatRoundStyleE2ESH_EENS1_15EpilogueDefaultEEEEEvvEEEEvNT_6ParamsE,"ax",@progbits
	.align	128
.text._ZN7cutlass13device_kernelINS_4gemm6kernel13GemmUniversalIN4cute5tupleIJiiiiEEENS1_10collective13CollectiveMmaINS1_34MainloopSm90TmaGmmaWarpSpecializedILi14ENS5_IJNS4_1CILi1EEESB_SB_EEENS1_32KernelTmaWarpSpecializedPingpongEEENS5_IJNSA_ILi64EEESF_SF_EEENS_6half_tENS5_IJlSB_lEEESH_SI_NS4_8TiledMMAINS4_8MMA_AtomIJNS4_4SM904GMMA25MMA_64x64x16_F32F16F16_SSILNSM_5MajorE0ELSO_0ELNSM_7ScaleInE1ELSP_1EEEEEENS4_6LayoutISC_NS5_IJNSA_ILi0EEEST_ST_EEEEENS5_IJNS4_10UnderscoreESW_SW_EEEEENS4_13SM90_TMA_LOADENS4_14ComposedLayoutINS4_7SwizzleILi3ELi4ELi3EEENS4_18smem_ptr_flag_bitsILi16EEENSS_INS5_IJNSA_ILi8EEESF_EEENS5_IJSF_SB_EEEEEEEvNS4_8identityESZ_S19_vS1A_EENS_8epilogue10collective6detail29Sm90TmaWarpSpecializedAdapterINS1D_15DefaultEpilogueISH_SI_SI_NS1C_6thread17LinearCombinationISH_Li1EffLNS1H_9ScaleType4KindE0ELNS_15FloatRoundStyleE2ESH_EENS1_15EpilogueDefaultEEEEEvvEEEEvNT_6ParamsE:
        .type           _ZN7cutlass13device_kernelINS_4gemm6kernel13GemmUniversalIN4cute5tupleIJiiiiEEENS1_10collective13CollectiveMmaINS1_34MainloopSm90TmaGmmaWarpSpecializedILi14ENS5_IJNS4_1CILi1EEESB_SB_EEENS1_32KernelTmaWarpSpecializedPingpongEEENS5_IJNSA_ILi64EEESF_SF_EEENS_6half_tENS5_IJlSB_lEEESH_SI_NS4_8TiledMMAINS4_8MMA_AtomIJNS4_4SM904GMMA25MMA_64x64x16_F32F16F16_SSILNSM_5MajorE0ELSO_0ELNSM_7ScaleInE1ELSP_1EEEEEENS4_6LayoutISC_NS5_IJNSA_ILi0EEEST_ST_EEEEENS5_IJNS4_10UnderscoreESW_SW_EEEEENS4_13SM90_TMA_LOADENS4_14ComposedLayoutINS4_7SwizzleILi3ELi4ELi3EEENS4_18smem_ptr_flag_bitsILi16EEENSS_INS5_IJNSA_ILi8EEESF_EEENS5_IJSF_SB_EEEEEEEvNS4_8identityESZ_S19_vS1A_EENS_8epilogue10collective6detail29Sm90TmaWarpSpecializedAdapterINS1D_15DefaultEpilogueISH_SI_SI_NS1C_6thread17LinearCombinationISH_Li1EffLNS1H_9ScaleType4KindE0ELNS_15FloatRoundStyleE2ESH_EENS1_15EpilogueDefaultEEEEEvvEEEEvNT_6ParamsE,@function
        .size           _ZN7cutlass13device_kernelINS_4gemm6kernel13GemmUniversalIN4cute5tupleIJiiiiEEENS1_10collective13CollectiveMmaINS1_34MainloopSm90TmaGmmaWarpSpecializedILi14ENS5_IJNS4_1CILi1EEESB_SB_EEENS1_32KernelTmaWarpSpecializedPingpongEEENS5_IJNSA_ILi64EEESF_SF_EEENS_6half_tENS5_IJlSB_lEEESH_SI_NS4_8TiledMMAINS4_8MMA_AtomIJNS4_4SM904GMMA25MMA_64x64x16_F32F16F16_SSILNSM_5MajorE0ELSO_0ELNSM_7ScaleInE1ELSP_1EEEEEENS4_6LayoutISC_NS5_IJNSA_ILi0EEEST_ST_EEEEENS5_IJNS4_10UnderscoreESW_SW_EEEEENS4_13SM90_TMA_LOADENS4_14ComposedLayoutINS4_7SwizzleILi3ELi4ELi3EEENS4_18smem_ptr_flag_bitsILi16EEENSS_INS5_IJNSA_ILi8EEESF_EEENS5_IJSF_SB_EEEEEEEvNS4_8identityESZ_S19_vS1A_EENS_8epilogue10collective6detail29Sm90TmaWarpSpecializedAdapterINS1D_15DefaultEpilogueISH_SI_SI_NS1C_6thread17LinearCombinationISH_Li1EffLNS1H_9ScaleType4KindE0ELNS_15FloatRoundStyleE2ESH_EENS1_15EpilogueDefaultEEEEEvvEEEEvNT_6ParamsE,(.L_x_154 - _ZN7cutlass13device_kernelINS_4gemm6kernel13GemmUniversalIN4cute5tupleIJiiiiEEENS1_10collective13CollectiveMmaINS1_34MainloopSm90TmaGmmaWarpSpecializedILi14ENS5_IJNS4_1CILi1EEESB_SB_EEENS1_32KernelTmaWarpSpecializedPingpongEEENS5_IJNSA_ILi64EEESF_SF_EEENS_6half_tENS5_IJlSB_lEEESH_SI_NS4_8TiledMMAINS4_8MMA_AtomIJNS4_4SM904GMMA25MMA_64x64x16_F32F16F16_SSILNSM_5MajorE0ELSO_0ELNSM_7ScaleInE1ELSP_1EEEEEENS4_6LayoutISC_NS5_IJNSA_ILi0EEEST_ST_EEEEENS5_IJNS4_10UnderscoreESW_SW_EEEEENS4_13SM90_TMA_LOADENS4_14ComposedLayoutINS4_7SwizzleILi3ELi4ELi3EEENS4_18smem_ptr_flag_bitsILi16EEENSS_INS5_IJNSA_ILi8EEESF_EEENS5_IJSF_SB_EEEEEEEvNS4_8identityESZ_S19_vS1A_EENS_8epilogue10collective6detail29Sm90TmaWarpSpecializedAdapterINS1D_15DefaultEpilogueISH_SI_SI_NS1C_6thread17LinearCombinationISH_Li1EffLNS1H_9ScaleType4KindE0ELNS_15FloatRoundStyleE2ESH_EENS1_15EpilogueDefaultEEEEEvvEEEEvNT_6ParamsE)
        .other          _ZN7cutlass13device_kernelINS_4gemm6kernel13GemmUniversalIN4cute5tupleIJiiiiEEENS1_10collective13CollectiveMmaINS1_34MainloopSm90TmaGmmaWarpSpecializedILi14ENS5_IJNS4_1CILi1EEESB_SB_EEENS1_32KernelTmaWarpSpecializedPingpongEEENS5_IJNSA_ILi64EEESF_SF_EEENS_6half_tENS5_IJlSB_lEEESH_SI_NS4_8TiledMMAINS4_8MMA_AtomIJNS4_4SM904GMMA25MMA_64x64x16_F32F16F16_SSILNSM_5MajorE0ELSO_0ELNSM_7ScaleInE1ELSP_1EEEEEENS4_6LayoutISC_NS5_IJNSA_ILi0EEEST_ST_EEEEENS5_IJNS4_10UnderscoreESW_SW_EEEEENS4_13SM90_TMA_LOADENS4_14ComposedLayoutINS4_7SwizzleILi3ELi4ELi3EEENS4_18smem_ptr_flag_bitsILi16EEENSS_INS5_IJNSA_ILi8EEESF_EEENS5_IJSF_SB_EEEEEEEvNS4_8identityESZ_S19_vS1A_EENS_8epilogue10collective6detail29Sm90TmaWarpSpecializedAdapterINS1D_15DefaultEpilogueISH_SI_SI_NS1C_6thread17LinearCombinationISH_Li1EffLNS1H_9ScaleType4KindE0ELNS_15FloatRoundStyleE2ESH_EENS1_15EpilogueDefaultEEEEEvvEEEEvNT_6ParamsE,@"STO_CUDA_ENTRY STV_DEFAULT"
_ZN7cutlass13device_kernelINS_4gemm6kernel13GemmUniversalIN4cute5tupleIJiiiiEEENS1_10collective13CollectiveMmaINS1_34MainloopSm90TmaGmmaWarpSpecializedILi14ENS5_IJNS4_1CILi1EEESB_SB_EEENS1_32KernelTmaWarpSpecializedPingpongEEENS5_IJNSA_ILi64EEESF_SF_EEENS_6half_tENS5_IJlSB_lEEESH_SI_NS4_8TiledMMAINS4_8MMA_AtomIJNS4_4SM904GMMA25MMA_64x64x16_F32F16F16_SSILNSM_5MajorE0ELSO_0ELNSM_7ScaleInE1ELSP_1EEEEEENS4_6LayoutISC_NS5_IJNSA_ILi0EEEST_ST_EEEEENS5_IJNS4_10UnderscoreESW_SW_EEEEENS4_13SM90_TMA_LOADENS4_14ComposedLayoutINS4_7SwizzleILi3ELi4ELi3EEENS4_18smem_ptr_flag_bitsILi16EEENSS_INS5_IJNSA_ILi8EEESF_EEENS5_IJSF_SB_EEEEEEEvNS4_8identityESZ_S19_vS1A_EENS_8epilogue10collective6detail29Sm90TmaWarpSpecializedAdapterINS1D_15DefaultEpilogueISH_SI_SI_NS1C_6thread17LinearCombinationISH_Li1EffLNS1H_9ScaleType4KindE0ELNS_15FloatRoundStyleE2ESH_EENS1_15EpilogueDefaultEEEEEvvEEEEvNT_6ParamsE:
[----:B------:R-:W0:Y:S02]  /*0000*/  LDC R1, c[0x0][0x28] ;  /* 0x00000a00ff017b82 */ /* 0x000e240000000800 */
[----:B0-----:R-:W-:Y:S01]  /*0010*/  VIADD R1, R1, 0xfffffff8 ;  /* 0xfffffff801017836 */ /* 0x001fe20000000000 */
[----:B------:R-:W0:Y:S01]  /*0020*/  S2R R4, SR_TID.X ;  /* 0x0000000000047919 */ /* 0x000e220000002100 */
[----:B------:R-:W-:Y:S01]  /*0030*/  ELECT P0, URZ, PT ;  /* 0x00000000003f782f */ /* 0x000fe20003800000 */
[----:B------:R-:W-:Y:S01]  /*0040*/  BSSY B0, `(.L_x_0) ;  /* 0x000000f000007945 */ /* 0x000fe20003800000 */
[--C-:B0-----:R-:W-:Y:S02]  /*0050*/  SHF.R.U32.HI R0, RZ, 0x5, R4.reuse ;  /* 0x00000005ff007819 */ /* 0x101fe40000011604 */
[----:B------:R-:W-:-:S03]  /*0060*/  SHF.R.U32.HI R5, RZ, 0x7, R4 ;  /* 0x00000007ff057819 */ /* 0x000fc60000011604 */
[----:B------:R-:W0:Y:S04]  /*0070*/  SHFL.IDX PT, R2, R0, RZ, 0x1f ;  /* 0x00001fff00027589 */ /* 0x000e2800000e0000 */
[----:B------:R1:W2:Y:S01]  /*0080*/  SHFL.IDX PT, R8, R5, RZ, 0x1f ;  /* 0x00001fff05087589 */ /* 0x0002a200000e0000 */
[----:B0-----:R-:W-:-:S13]  /*0090*/  ISETP.NE.OR P0, PT, R2, RZ, !P0 ;  /* 0x000000ff0200720c */ /* 0x001fda0004705670 */
[----:B-12---:R-:W-:Y:S05]  /*00a0*/  @P0 BRA `(.L_x_1) ;  /* 0x0000000000200947 */ /* 0x006fea0003800000 */
[----:B------:R-:W-:Y:S02]  /*00b0*/  ULDC.64 UR4, c[0x0][0x198] ;  /* 0x0000660000047ab9 */ /* 0x000fe40000000a00 */
[----:B------:R-:W-:Y:S02]  /*00c0*/  UIADD3 UR6, UP0, UR4, 0xf0, URZ ;  /* 0x000000f004067890 */ /* 0x000fe4000ff1e03f */
[----:B------:R-:W-:Y:S02]  /*00d0*/  UIADD3 UR4, UP1, UR4, 0x1f0, URZ ;  /* 0x000001f004047890 */ /* 0x000fe4000ff3e03f */
[----:B------:R-:W-:Y:S02]  /*00e0*/  UIADD3.X UR7, URZ, UR5, URZ, UP0, !UPT ;  /* 0x000000053f077290 */ /* 0x000fe400087fe43f */
[----:B------:R-:W-:-:S07]  /*00f0*/  UIADD3.X UR5, URZ, UR5, URZ, UP1, !UPT ;  /* 0x000000053f057290 */ /* 0x000fce0008ffe43f */
[----:B------:R0:W-:Y:S02]  /*0100*/  UTMACCTL.PF [UR6] ;  /* 0x00000000060079b9 */ /* 0x0001e40008040000 */
[----:B------:R0:W-:Y:S02]  /*0110*/  UTMACCTL.PF [UR4] ;  /* 0x00000000040079b9 */ /* 0x0001e40008040000 */
[----:B0-----:R-:W-:Y:S01]  /*0120*/  NOP ;  /* 0x0000000000007918 */ /* 0x001fe20000000000 */
.L_x_1:
[----:B------:R-:W-:Y:S05]  /*0130*/  BSYNC B0 ;  /* 0x0000000000007941 */ /* 0x000fea0003800000 */
.L_x_0:
[----:B------:R-:W0:Y:S02]  /*0140*/  SHFL.IDX PT, R3, R0, RZ, 0x1f ;  /* 0x00001fff00037589 */ /* 0x000e2400000e0000 */
[----:B0-----:R-:W-:-:S13]  /*0150*/  ISETP.NE.AND P0, PT, R3, RZ, PT ;  /* 0x000000ff0300720c */ /* 0x001fda0003f05270 */
[----:B------:R-:W-:Y:S05]  /*0160*/  @P0 BRA `(.L_x_2) ;  /* 0x0000000000b40947 */ /* 0x000fea0003800000 */
[----:B------:R-:W-:Y:S01]  /*0170*/  ELECT P0, URZ, PT ;  /* 0x00000000003f782f */ /* 0x000fe20003800000 */
[----:B------:R-:W-:-:S12]  /*0180*/  BSSY B0, `(.L_x_2) ;  /* 0x000002b000007945 */ /* 0x000fd80003800000 */
[----:B------:R-:W-:Y:S05]  /*0190*/  @!P0 BRA `(.L_x_3) ;  /* 0x0000000000a48947 */ /* 0x000fea0003800000 */
[----:B------:R-:W0:Y:S01]  /*01a0*/  S2UR UR8, SR_CgaCtaId ;  /* 0x00000000000879c3 */ /* 0x000e220000008800 */
[----:B------:R-:W-:Y:S01]  /*01b0*/  UMOV UR4, 0x400 ;  /* 0x0000040000047882 */ /* 0x000fe20000000000 */
[----:B------:R-:W-:Y:S01]  /*01c0*/  UMOV UR5, 0x1 ;  /* 0x0000000100057882 */ /* 0x000fe20000000000 */
[----:B------:R-:W-:Y:S02]  /*01d0*/  UMOV UR6, 0x80 ;  /* 0x0000008000067882 */ /* 0x000fe40000000000 */
[----:B------:R-:W-:-:S04]  /*01e0*/  UIADD3 UR6, -UR6, 0x100000, URZ ;  /* 0x0010000006067890 */ /* 0x000fc8000fffe13f */
[----:B------:R-:W-:Y:S02]  /*01f0*/  USHF.L.U32 UR7, UR6, 0xb, URZ ;  /* 0x0000000b06077899 */ /* 0x000fe4000800063f */
[----:B------:R-:W-:Y:S02]  /*0200*/  USHF.L.U32 UR6, UR6, 0x1, URZ ;  /* 0x0000000106067899 */ /* 0x000fe4000800063f */
[----:B0-----:R-:W-:Y:S02]  /*0210*/  ULEA UR8, UR8, UR4, 0x18 ;  /* 0x0000000408087291 */ /* 0x001fe4000f8ec03f */
[----:B------:R-:W-:-:S04]  /*0220*/  UIADD3 UR4, -UR5, 0x100000, URZ ;  /* 0x0010000005047890 */ /* 0x000fc8000fffe13f */
[----:B------:R-:W-:Y:S02]  /*0230*/  USHF.L.U32 UR5, UR4, 0xb, URZ ;  /* 0x0000000b04057899 */ /* 0x000fe4000800063f */
[----:B------:R-:W-:Y:S01]  /*0240*/  USHF.L.U32 UR4, UR4, 0x1, URZ ;  /* 0x0000000104047899 */ /* 0x000fe2000800063f */
[----:B------:R-:W0:Y:S11]  /*0250*/  FENCE.VIEW.ASYNC.S ;  /* 0x00000000000073c6 */ /* 0x000e360000000000 */
[----:B0-----:R0:W1:Y:S01]  /*0260*/  SYNCS.EXCH.64 URZ, [UR8], UR4 ;  /* 0x00000004083f75b2 */ /* 0x0010620008000100 */
[----:B------:R0:W2:Y:S01]  /*0270*/  SYNCS.EXCH.64 URZ, [UR8+0x70], UR6 ;  /* 0x00007006083f75b2 */ /* 0x0000a20008000100 */
[----:B------:R0:W3:Y:S01]  /*0280*/  SYNCS.EXCH.64 URZ, [UR8+0x8], UR4 ;  /* 0x00000804083f75b2 */ /* 0x0000e20008000100 */
[----:B------:R0:W4:Y:S01]  /*0290*/  SYNCS.EXCH.64 URZ, [UR8+0x78], UR6 ;  /* 0x00007806083f75b2 */ /* 0x0001220008000100 */
[----:B------:R0:W0:Y:S01]  /*02a0*/  SYNCS.EXCH.64 URZ, [UR8+0x10], UR4 ;  /* 0x00001004083f75b2 */ /* 0x0000220008000100 */
        /* <DEDUP_REMOVED lines=23> */
[----:B-1234-:R-:W-:Y:S01]  /*0420*/  NOP ;  /* 0x0000000000007918 */ /* 0x01efe20000000000 */
.L_x_3:
[----:B0-----:R-:W-:Y:S05]  /*0430*/  BSYNC B0 ;  /* 0x0000000000007941 */ /* 0x001fea0003800000 */
.L_x_2:
[----:B------:R-:W0:Y:S01]  /*0440*/  SHFL.IDX PT, R6, R0, RZ, 0x1f ;  /* 0x00001fff00067589 */ /* 0x000e2200000e0000 */
[----:B------:R-:W-:Y:S01]  /*0450*/  ELECT P0, URZ, PT ;  /* 0x00000000003f782f */ /* 0x000fe20003800000 */
[----:B------:R-:W-:Y:S01]  /*0460*/  NOP ;  /* 0x0000000000007918 */ /* 0x000fe20000000000 */
[----:B------:R-:W-:Y:S01]  /*0470*/  ELECT P1, URZ, PT ;  /* 0x00000000003f782f */ /* 0x000fe20003820000 */
[----:B------:R-:W1:Y:S01]  /*0480*/  SHFL.IDX PT, R3, R0, RZ, 0x1f ;  /* 0x00001fff00037589 */ /* 0x000e6200000e0000 */
[----:B------:R-:W-:Y:S01]  /*0490*/  UMOV UR4, 0x20 ;  /* 0x0000002000047882 */ /* 0x000fe20000000000 */
[----:B------:R-:W-:Y:S01]  /*04a0*/  UMOV UR11, 0x80 ;  /* 0x00000080000b7882 */ /* 0x000fe20000000000 */
[----:B------:R-:W-:Y:S01]  /*04b0*/  NOP ;  /* 0x0000000000007918 */ /* 0x000fe20000000000 */
[C---:B------:R-:W-:Y:S01]  /*04c0*/  VIADD R33, R8.reuse, 0xffffffff ;  /* 0xffffffff08217836 */ /* 0x040fe20000000000 */
[----:B------:R-:W2:Y:S01]  /*04d0*/  SHFL.IDX PT, R5, R5, RZ, 0x1f ;  /* 0x00001fff05057589 */ /* 0x000ea200000e0000 */
[----:B------:R-:W-:Y:S01]  /*04e0*/  ULDC.64 UR36, c[0x0][0x208] ;  /* 0x0000820000247ab9 */ /* 0x000fe20000000a00 */
[----:B------:R-:W-:-:S02]  /*04f0*/  ISETP.NE.AND P2, PT, R8, RZ, PT ;  /* 0x000000ff0800720c */ /* 0x000fc40003f45270 */
[----:B------:R-:W-:Y:S02]  /*0500*/  ISETP.GE.U32.AND P3, PT, R33, 0x2, PT ;  /* 0x000000022100780c */ /* 0x000fe40003f66070 */
[----:B0-----:R-:W-:Y:S02]  /*0510*/  ISETP.NE.OR P0, PT, R6, RZ, !P0 ;  /* 0x000000ff0600720c */ /* 0x001fe40004705670 */
[----:B-1----:R-:W-:Y:S02]  /*0520*/  ISETP.NE.OR P1, PT, R3, RZ, !P1 ;  /* 0x000000ff0300720c */ /* 0x002fe40004f25670 */
[----:B------:R-:W-:-:S04]  /*0530*/  SHF.R.S32.HI R3, RZ, 0x1f, R2 ;  /* 0x0000001fff037819 */ /* 0x000fc80000011402 */
[----:B------:R-:W-:-:S05]  /*0540*/  LEA.HI R3, R3, R2, RZ, 0x2 ;  /* 0x0000000203037211 */ /* 0x000fca00078f10ff */
[----:B------:R-:W-:Y:S01]  /*0550*/  VOTEU.ALL UP0, P0 ;  /* 0x00000000003f7886 */ /* 0x000fe20000000000 */
[----:B------:R-:W-:Y:S01]  /*0560*/  LOP3.LUT R3, R3, 0xfffffffc, RZ, 0xc0, !PT ;  /* 0xfffffffc03037812 */ /* 0x000fe200078ec0ff */
[----:B------:R-:W-:-:S03]  /*0570*/  VOTEU.ALL UP1, P1 ;  /* 0x00000000003f7886 */ /* 0x000fc60000820000 */
[----:B------:R-:W0:Y:S01]  /*0580*/  @!UP0 S2UR UR7, SR_CgaCtaId ;  /* 0x00000000000789c3 */ /* 0x000e220000008800 */
[----:B------:R-:W-:Y:S01]  /*0590*/  @!UP0 UMOV UR6, 0x400 ;  /* 0x0000040000068882 */ /* 0x000fe20000000000 */
[----:B------:R-:W-:-:S04]  /*05a0*/  @!UP0 UIADD3 UR4, -UR4, 0x100000, URZ ;  /* 0x0010000004048890 */ /* 0x000fc8000fffe13f */
[----:B------:R-:W-:Y:S02]  /*05b0*/  @!UP0 USHF.L.U32 UR5, UR4, 0xb, URZ ;  /* 0x0000000b04058899 */ /* 0x000fe4000800063f */
[----:B------:R-:W-:Y:S01]  /*05c0*/  @!UP0 USHF.L.U32 UR4, UR4, 0x1, URZ ;  /* 0x0000000104048899 */ /* 0x000fe2000800063f */
[----:B------:R-:W-:Y:S01]  /*05d0*/  IMAD.IADD R0, R2, 0x1, -R3 ;  /* 0x0000000102007824 */ /* 0x000fe200078e0a03 */
[----:B------:R-:W-:Y:S01]  /*05e0*/  @!UP1 UMOV UR9, 0x400 ;  /* 0x0000040000099882 */ /* 0x000fe20000000000 */
[----:B------:R-:W-:Y:S01]  /*05f0*/  VOTEU.ALL UP2, P1 ;  /* 0x00000000003f7886 */ /* 0x000fe20000840000 */
[----:B------:R-:W-:Y:S01]  /*0600*/  VOTEU.ALL UP3, P1 ;  /* 0x00000000003f7886 */ /* 0x000fe20000860000 */
[----:B------:R-:W-:Y:S01]  /*0610*/  VOTEU.ALL UP4, P1 ;  /* 0x00000000003f7886 */ /* 0x000fe20000880000 */
[----:B------:R-:W1:Y:S01]  /*0620*/  @!UP1 S2UR UR10, SR_CgaCtaId ;  /* 0x00000000000a99c3 */ /* 0x000e620000008800 */
[----:B------:R-:W-:Y:S01]  /*0630*/  VOTEU.ALL UP5, P1 ;  /* 0x00000000003f7886 */ /* 0x000fe200008a0000 */
[----:B------:R-:W-:-:S04]  /*0640*/  SHF.R.S32.HI R3, RZ, 0x1f, R4 ;  /* 0x0000001fff037819 */ /* 0x000fc80000011404 */
[----:B------:R-:W-:-:S04]  /*0650*/  LEA.HI R3, R3, R4, RZ, 0x7 ;  /* 0x0000000403037211 */ /* 0x000fc800078f38ff */
[----:B------:R-:W-:-:S05]  /*0660*/  LOP3.LUT R3, R3, 0xffffff80, RZ, 0xc0, !PT ;  /* 0xffffff8003037812 */ /* 0x000fca00078ec0ff */
[----:B------:R-:W-:Y:S01]  /*0670*/  IMAD.IADD R3, R4, 0x1, -R3 ;  /* 0x0000000104037824 */ /* 0x000fe200078e0a03 */
[----:B0-----:R-:W-:Y:S02]  /*0680*/  @!UP0 ULEA UR8, UR7, UR6, 0x18 ;  /* 0x0000000607088291 */ /* 0x001fe4000f8ec03f */
[----:B------:R-:W-:-:S04]  /*0690*/  @!UP1 UIADD3 UR6, -UR11, 0x100000, URZ ;  /* 0x001000000b069890 */ /* 0x000fc8000fffe13f */
[----:B------:R-:W-:Y:S02]  /*06a0*/  @!UP1 USHF.L.U32 UR7, UR6, 0xb, URZ ;  /* 0x0000000b06079899 */ /* 0x000fe4000800063f */
[----:B------:R-:W-:Y:S01]  /*06b0*/  @!UP1 USHF.L.U32 UR6, UR6, 0x1, URZ ;  /* 0x0000000106069899 */ /* 0x000fe2000800063f */
[----:B------:R-:W-:Y:S01]  /*06c0*/  VOTEU.ALL UP0, P0 ;  /* 0x00000000003f7886 */ /* 0x000fe20000000000 */
[----:B-1----:R-:W-:Y:S01]  /*06d0*/  @!UP1 ULEA UR9, UR10, UR9, 0x18 ;  /* 0x000000090a099291 */ /* 0x002fe2000f8ec03f */
[----:B------:R-:W-:Y:S02]  /*06e0*/  VOTEU.ALL UP1, P0 ;  /* 0x00000000003f7886 */ /* 0x000fe40000020000 */
[----:B------:R-:W-:Y:S01]  /*06f0*/  ULDC.64 UR10, c[0x0][0x598] ;  /* 0x00016600000a7ab9 */ /* 0x000fe20000000a00 */
[----:B------:R-:W-:Y:S01]  /*0700*/  ISETP.NE.AND P0, PT, R0, 0x3, PT ;  /* 0x000000030000780c */ /* 0x000fe20003f05270 */
[----:B------:R-:W0:Y:S02]  /*0710*/  FENCE.VIEW.ASYNC.S ;  /* 0x00000000000073c6 */ /* 0x000e240000000000 */
[----:B0-----:R0:W1:Y:S01]  /*0720*/  @!UP0 SYNCS.EXCH.64 URZ, [UR8+0x110], UR4 ;  /* 0x00011004083f85b2 */ /* 0x0010620008000100 */
[----:B------:R-:W-:-:S02]  /*0730*/  ISETP.NE.U32.AND P1, PT, RZ, UR10, PT ;  /* 0x0000000aff007c0c */ /* 0x000fc4000bf25070 */
[----:B------:R-:W-:Y:S02]  /*0740*/  ISETP.EQ.OR P0, PT, R0, RZ, !P0 ;  /* 0x000000ff0000720c */ /* 0x000fe40004702670 */
[----:B------:R-:W-:Y:S02]  /*0750*/  ISETP.NE.AND.EX P1, PT, RZ, UR11, PT, P1 ;  /* 0x0000000bff007c0c */ /* 0x000fe4000bf25310 */
[----:B------:R-:W-:-:S04]  /*0760*/  ISETP.EQ.AND P0, PT, R8, RZ, P0 ;  /* 0x000000ff0800720c */ /* 0x000fc80000702270 */
[----:B------:R-:W-:-:S04]  /*0770*/  SEL R16, RZ, 0x1, !P0 ;  /* 0x00000001ff107807 */ /* 0x000fc80004000000 */
[----:B------:R-:W-:Y:S01]  /*0780*/  SEL R16, R16, 0x2, P3 ;  /* 0x0000000210107807 */ /* 0x000fe20001800000 */
[----:B------:R0:W1:Y:S01]  /*0790*/  @!UP1 SYNCS.EXCH.64 URZ, [UR8+0x118], UR4 ;  /* 0x00011804083f95b2 */ /* 0x0000620008000100 */
[----:B------:R-:W-:Y:S01]  /*07a0*/  NOP ;  /* 0x0000000000007918 */ /* 0x000fe20000000000 */
[----:B------:R0:W1:Y:S01]  /*07b0*/  @!UP2 SYNCS.EXCH.64 URZ, [UR9+0xf0], UR6 ;  /* 0x0000f006093fa5b2 */ /* 0x0000620008000100 */
[----:B------:R0:W1:Y:S01]  /*07c0*/  @!UP3 SYNCS.EXCH.64 URZ, [UR9+0xf8], UR6 ;  /* 0x0000f806093fb5b2 */ /* 0x0000620008000100 */
[----:B------:R0:W1:Y:S01]  /*07d0*/  @!UP4 SYNCS.EXCH.64 URZ, [UR9+0x100], UR6 ;  /* 0x00010006093fc5b2 */ /* 0x0000620008000100 */
[----:B------:R0:W1:Y:S01]  /*07e0*/  @!UP5 SYNCS.EXCH.64 URZ, [UR9+0x108], UR6 ;  /* 0x00010806093fd5b2 */ /* 0x0000620008000100 */
[----:B------:R-:W-:Y:S01]  /*07f0*/  NOP ;  /* 0x0000000000007918 */ /* 0x000fe20000000000 */
[----:B-1----:R-:W-:Y:S06]  /*0800*/  BAR.SYNC.DEFER_BLOCKING 0x0 ;  /* 0x0000000000007b1d */ /* 0x002fec0000010000 */
[----:B0-2---:R-:W-:Y:S05]  /*0810*/  @!P1 BRA `(.L_x_4) ;  /* 0x00000000001c9947 */ /* 0x005fea0003800000 */
[----:B------:R-:W0:Y:S02]  /*0820*/  LDC.64 R6, c[0x0][0x598] ;  /* 0x00016600ff067b82 */ /* 0x000e240000000a00 */
[----:B0-----:R-:W2:Y:S02]  /*0830*/  LDG.E.64 R6, desc[UR36][R6.64] ;  /* 0x0000002406067981 */ /* 0x001ea4000c1e1b00 */
[----:B--2---:R-:W-:-:S04]  /*0840*/  ISETP.NE.U32.AND P0, PT, R6, RZ, PT ;  /* 0x000000ff0600720c */ /* 0x004fc80003f05070 */
[----:B------:R-:W-:-:S13]  /*0850*/  ISETP.NE.AND.EX P0, PT, R7, RZ, PT, P0 ;  /* 0x000000ff0700720c */ /* 0x000fda0003f05300 */
[----:B------:R-:W-:Y:S05]  /*0860*/  @!P0 BRA `(.L_x_4) ;  /* 0x0000000000088947 */ /* 0x000fea0003800000 */
[----:B------:R1:W5:Y:S01]  /*0870*/  LD.E R56, desc[UR36][R6.64] ;  /* 0x0000002406387980 */ /* 0x000362000c101900 */
[----:B------:R-:W-:Y:S05]  /*0880*/  BRA `(.L_x_5) ;  /* 0x0000000000247947 */ /* 0x000fea0003800000 */
.L_x_4:
[----:B------:R-:W-:Y:S02]  /*0890*/  ULDC.64 UR4, c[0x0][0x588] ;  /* 0x0001620000047ab9 */ /* 0x000fe40000000a00 */
[----:B------:R-:W-:-:S04]  /*08a0*/  ISETP.NE.U32.AND P0, PT, RZ, UR4, PT ;  /* 0x00000004ff007c0c */ /* 0x000fc8000bf05070 */
[----:B------:R-:W-:-:S13]  /*08b0*/  ISETP.NE.AND.EX P0, PT, RZ, UR5, PT, P0 ;  /* 0x00000005ff007c0c */ /* 0x000fda000bf05300 */
[----:B------:R-:W-:Y:S05]  /*08c0*/  @!P0 BRA `(.L_x_6) ;  /* 0x00000000000c8947 */ /* 0x000fea0003800000 */
[----:B------:R-:W0:Y:S02]  /*08d0*/  LDC.64 R56, c[0x0][0x588] ;  /* 0x00016200ff387b82 */ /* 0x000e240000000a00 */
[----:B0-----:R0:W5:Y:S01]  /*08e0*/  LDG.E R56, desc[UR36][R56.64] ;  /* 0x0000002438387981 */ /* 0x001162000c1e1900 */
[----:B------:R-:W-:Y:S05]  /*08f0*/  BRA `(.L_x_5) ;  /* 0x0000000000087947 */ /* 0x000fea0003800000 */
.L_x_6:
[----:B------:R-:W-:Y:S02]  /*0900*/  ULDC UR4, c[0x0][0x580] ;  /* 0x0001600000047ab9 */ /* 0x000fe40000000800 */
[----:B------:R-:W-:-:S07]  /*0910*/  IMAD.U32 R56, RZ, RZ, UR4 ;  /* 0x00000004ff387e24 */ /* 0x000fce000f8e00ff */
.L_x_5:
[----:B------:R-:W-:Y:S02]  /*0920*/  ULDC.64 UR4, c[0x0][0x5a0] ;  /* 0x0001680000047ab9 */ /* 0x000fe40000000a00 */
[----:B------:R-:W-:-:S04]  /*0930*/  ISETP.NE.U32.AND P0, PT, RZ, UR4, PT ;  /* 0x00000004ff007c0c */ /* 0x000fc8000bf05070 */
[----:B------:R-:W-:-:S13]  /*0940*/  ISETP.NE.AND.EX P0, PT, RZ, UR5, PT, P0 ;  /* 0x00000005ff007c0c */ /* 0x000fda000bf05300 */
[----:B------:R-:W-:Y:S05]  /*0950*/  @!P0 BRA `(.L_x_7) ;  /* 0x00000000001c8947 */ /* 0x000fea0003800000 */
[----:B-1----:R-:W1:Y:S02]  /*0960*/  LDC.64 R6, c[0x0][0x5a0] ;  /* 0x00016800ff067b82 */ /* 0x002e640000000a00 */
[----:B-1----:R-:W2:Y:S02]  /*0970*/  LDG.E.64 R6, desc[UR36][R6.64] ;  /* 0x0000002406067981 */ /* 0x002ea4000c1e1b00 */
[----:B--2---:R-:W-:-:S04]  /*0980*/  ISETP.NE.U32.AND P0, PT, R6, RZ, PT ;  /* 0x000000ff0600720c */ /* 0x004fc80003f05070 */
[----:B------:R-:W-:-:S13]  /*0990*/  ISETP.NE.AND.EX P0, PT, R7, RZ, PT, P0 ;  /* 0x000000ff0700720c */ /* 0x000fda0003f05300 */
[----:B------:R-:W-:Y:S05]  /*09a0*/  @!P0 BRA `(.L_x_7) ;  /* 0x0000000000088947 */ /* 0x000fea0003800000 */
[----:B0-----:R2:W5:Y:S01]  /*09b0*/  LD.E R57, desc[UR36][R6.64] ;  /* 0x0000002406397980 */ /* 0x001562000c101900 */
[----:B------:R-:W-:Y:S05]  /*09c0*/  BRA `(.L_x_8) ;  /* 0x0000000000247947 */ /* 0x000fea0003800000 */
.L_x_7:
[----:B------:R-:W-:Y:S02]  /*09d0*/  ULDC.64 UR4, c[0x0][0x590] ;  /* 0x0001640000047ab9 */ /* 0x000fe40000000a00 */
[----:B------:R-:W-:-:S04]  /*09e0*/  ISETP.NE.U32.AND P0, PT, RZ, UR4, PT ;  /* 0x00000004ff007c0c */ /* 0x000fc8000bf05070 */
[----:B------:R-:W-:-:S13]  /*09f0*/  ISETP.NE.AND.EX P0, PT, RZ, UR5, PT, P0 ;  /* 0x00000005ff007c0c */ /* 0x000fda000bf05300 */
[----:B------:R-:W-:Y:S05]  /*0a00*/  @!P0 BRA `(.L_x_9) ;  /* 0x00000000000c8947 */ /* 0x000fea0003800000 */
[----:B-1----:R-:W0:Y:S02]  /*0a10*/  LDC.64 R6, c[0x0][0x590] ;  /* 0x00016400ff067b82 */ /* 0x002e240000000a00 */
[----:B0-----:R0:W5:Y:S01]  /*0a20*/  LDG.E R57, desc[UR36][R6.64] ;  /* 0x0000002406397981 */ /* 0x001162000c1e1900 */
[----:B------:R-:W-:Y:S05]  /*0a30*/  BRA `(.L_x_8) ;  /* 0x0000000000087947 */ /* 0x000fea0003800000 */
.L_x_9:
[----:B------:R-:W-:Y:S02]  /*0a40*/  ULDC UR4, c[0x0][0x584] ;  /* 0x0001610000047ab9 */ /* 0x000fe40000000800 */
[----:B0-----:R-:W-:-:S07]  /*0a50*/  IMAD.U32 R57, RZ, RZ, UR4 ;  /* 0x00000004ff397e24 */ /* 0x001fce000f8e00ff */
.L_x_8:
[----:B------:R-:W3:Y:S01]  /*0a60*/  LDC R2, c[0x0][0x65c] ;  /* 0x00019700ff027b82 */ /* 0x000ee20000000800 */
[----:B------:R-:W4:Y:S01]  /*0a70*/  S2R R14, SR_CTAID.Y ;  /* 0x00000000000e7919 */ /* 0x000f220000002600 */
[----:B------:R-:W-:Y:S01]  /*0a80*/  ULDC UR6, c[0x0][0x28c] ;  /* 0x0000a30000067ab9 */ /* 0x000fe20000000800 */
[----:B------:R-:W-:Y:S01]  /*0a90*/  ISETP.NE.AND P0, PT, R8, 0x2, PT ;  /* 0x000000020800780c */ /* 0x000fe20003f05270 */
[----:B------:R-:W-:Y:S01]  /*0aa0*/  UIADD3 UR6, UR6, 0x3f, URZ ;  /* 0x0000003f06067890 */ /* 0x000fe2000fffe03f */
[----:B012---:R-:W0:Y:S01]  /*0ab0*/  S2R R6, SR_CTAID.X ;  /* 0x0000000000067919 */ /* 0x007e220000002500 */
[----:B------:R-:W-:Y:S01]  /*0ac0*/  IMAD.MOV.U32 R7, RZ, RZ, RZ ;  /* 0x000000ffff077224 */ /* 0x000fe200078e00ff */
[----:B------:R-:W-:Y:S01]  /*0ad0*/  UMOV UR38, URZ ;  /* 0x0000003f00267c82 */ /* 0x000fe20008000000 */
[----:B------:R-:W-:Y:S01]  /*0ae0*/  USHF.R.S32.HI UR7, URZ, 0x1f, UR6 ;  /* 0x0000001f3f077899 */ /* 0x000fe20008011406 */
[----:B------:R-:W-:Y:S01]  /*0af0*/  UMOV UR39, URZ ;  /* 0x0000003f00277c82 */ /* 0x000fe20008000000 */
[----:B------:R-:W-:-:S02]  /*0b00*/  ULDC.64 UR8, c[0x0][0x650] ;  /* 0x0001940000087ab9 */ /* 0x000fc40000000a00 */
[----:B------:R-:W-:-:S04]  /*0b10*/  ULEA.HI UR7, UR7, UR6, URZ, 0x6 ;  /* 0x0000000607077291 */ /* 0x000fc8000f8f303f */
[----:B------:R-:W-:Y:S01]  /*0b20*/  USHF.R.S32.HI UR40, URZ, 0x6, UR7 ;  /* 0x000000063f287899 */ /* 0x000fe20008011407 */
[----:B---3--:R-:W-:-:S13]  /*0b30*/  ISETP.NE.AND P1, PT, R2, 0x1, PT ;  /* 0x000000010200780c */ /* 0x008fda0003f25270 */
[----:B------:R-:W0:Y:S01]  /*0b40*/  @P1 LDC R19, c[0x0][0x10] ;  /* 0x00000400ff131b82 */ /* 0x000e220000000800 */
[----:B----4-:R-:W-:Y:S02]  /*0b50*/  @P1 IMAD.MOV.U32 R8, RZ, RZ, R14 ;  /* 0x000000ffff081224 */ /* 0x010fe400078e000e */
[----:B------:R-:W-:Y:S02]  /*0b60*/  @P1 IMAD.MOV.U32 R9, RZ, RZ, RZ ;  /* 0x000000ffff091224 */ /* 0x000fe400078e00ff */
[----:B------:R-:W-:-:S03]  /*0b70*/  @P1 IMAD.MOV.U32 R17, RZ, RZ, RZ ;  /* 0x000000ffff111224 */ /* 0x000fc600078e00ff */
[----:B------:R-:W1:Y:S01]  /*0b80*/  @!P1 LDC R11, c[0x0][0xc] ;  /* 0x00000300ff0b9b82 */ /* 0x000e620000000800 */
[----:B------:R-:W-:Y:S01]  /*0b90*/  ULDC UR4, c[0x0][0xc] ;  /* 0x0000030000047ab9 */ /* 0x000fe20000000800 */
[----:B------:R-:W-:Y:S02]  /*0ba0*/  ULDC UR5, c[0x0][0x10] ;  /* 0x0000040000057ab9 */ /* 0x000fe40000000800 */
[----:B------:R-:W-:-:S04]  /*0bb0*/  UIMAD.WIDE.U32 UR4, UR4, UR5, URZ ;  /* 0x00000005040472a5 */ /* 0x000fc8000f8e003f */
[----:B------:R-:W2:Y:S01]  /*0bc0*/  LDC R2, c[0x0][0x14] ;  /* 0x00000500ff027b82 */ /* 0x000ea20000000800 */
[----:B0-----:R-:W-:-:S04]  /*0bd0*/  @P1 IMAD.WIDE.U32 R18, R6, R19, R8 ;  /* 0x0000001306121225 */ /* 0x001fc800078e0008 */
[----:B------:R-:W-:Y:S02]  /*0be0*/  @P1 IMAD.IADD R17, R19, 0x1, R17 ;  /* 0x0000000113111824 */ /* 0x000fe400078e0211 */
[----:B-1----:R-:W-:-:S04]  /*0bf0*/  @!P1 IMAD.WIDE.U32 R8, R11, R14, R6 ;  /* 0x0000000e0b089225 */ /* 0x002fc800078e0006 */
[----:B------:R-:W-:Y:S02]  /*0c00*/  @!P1 IMAD.MOV.U32 R18, RZ, RZ, R8 ;  /* 0x000000ffff129224 */ /* 0x000fe400078e0008 */
[----:B------:R-:W-:Y:S02]  /*0c10*/  @!P1 IMAD.MOV.U32 R17, RZ, RZ, R9 ;  /* 0x000000ffff119224 */ /* 0x000fe400078e0009 */
[----:B--2---:R-:W-:-:S04]  /*0c20*/  IMAD.WIDE.U32 R12, R2, UR4, RZ ;  /* 0x00000004020c7c25 */ /* 0x004fc8000f8e00ff */
[----:B------:R-:W-:Y:S01]  /*0c30*/  IMAD R23, R2, UR5, RZ ;  /* 0x0000000502177c24 */ /* 0x000fe2000f8e02ff */
[----:B------:R0:W-:Y:S03]  /*0c40*/  STL.64 [R1], R12 ;  /* 0x0000000c01007387 */ /* 0x0001e60000100a00 */
[----:B------:R-:W-:Y:S01]  /*0c50*/  IMAD.IADD R23, R13, 0x1, R23 ;  /* 0x000000010d177824 */ /* 0x000fe200078e0217 */
[----:B------:R-:W-:Y:S06]  /*0c60*/  @P0 BRA `(.L_x_10) ;  /* 0x0000000000240947 */ /* 0x000fec0003800000 */
[----:B------:R-:W-:Y:S01]  /*0c70*/  USHF.R.U32.HI UR4, URZ, 0x1, UR40 ;  /* 0x000000013f047899 */ /* 0x000fe20008011628 */
[----:B------:R-:W-:Y:S01]  /*0c80*/  IADD3 R18, P0, R18, R12, RZ ;  /* 0x0000000c12127210 */ /* 0x000fe20007f1e0ff */
[----:B------:R-:W-:Y:S02]  /*0c90*/  UISETP.GE.U32.AND UP0, UPT, UR40, 0xe, UPT ;  /* 0x0000000e2800788c */ /* 0x000fe4000bf06070 */
[----:B------:R-:W-:Y:S02]  /*0ca0*/  UIMAD.WIDE.U32 UR4, UR4, -0x6db6db6d, URZ ;  /* 0x92492493040478a5 */ /* 0x000fe4000f8e003f */
[----:B------:R-:W-:Y:S01]  /*0cb0*/  IMAD.X R17, R23, 0x1, R17, P0 ;  /* 0x0000000117117824 */ /* 0x000fe200000e0611 */
[----:B------:R-:W-:Y:S01]  /*0cc0*/  UMOV UR39, URZ ;  /* 0x0000003f00277c82 */ /* 0x000fe20008000000 */
[----:B------:R-:W-:-:S04]  /*0cd0*/  USHF.R.U32.HI UR4, URZ, 0x2, UR5 ;  /* 0x000000023f047899 */ /* 0x000fc80008011605 */
[----:B------:R-:W-:Y:S02]  /*0ce0*/  UIMAD UR38, UR4, -0xe, UR40 ;  /* 0xfffffff2042678a4 */ /* 0x000fe4000f8e0228 */
[----:B------:R-:W-:-:S12]  /*0cf0*/  @UP0 ULOP3.LUT UR39, UR4, 0x1, URZ, 0xc0, !UPT ;  /* 0x0000000104270892 */ /* 0x000fd8000f8ec03f */
.L_x_10:
[----:B------:R-:W-:Y:S01]  /*0d00*/  ISETP.GE.U32.AND P0, PT, R18, UR8, PT ;  /* 0x0000000812007c0c */ /* 0x000fe2000bf06070 */
[----:B------:R-:W-:Y:S01]  /*0d10*/  IMAD.MOV.U32 R19, RZ, RZ, -0x1 ;  /* 0xffffffffff137424 */ /* 0x000fe200078e00ff */
[----:B------:R-:W-:Y:S01]  /*0d20*/  PRMT R8, RZ, 0x7610, R8 ;  /* 0x00007610ff087816 */ /* 0x000fe20000000008 */
[----:B------:R-:W-:Y:S01]  /*0d30*/  IMAD.MOV.U32 R22, RZ, RZ, -0x1 ;  /* 0xffffffffff167424 */ /* 0x000fe200078e00ff */
[----:B------:R-:W-:Y:S01]  /*0d40*/  ISETP.GE.U32.AND.EX P0, PT, R17, UR9, PT, P0 ;  /* 0x0000000911007c0c */ /* 0x000fe2000bf06100 */
[----:B------:R-:W-:-:S12]  /*0d50*/  IMAD.MOV.U32 R2, RZ, RZ, -0x1 ;  /* 0xffffffffff027424 */ /* 0x000fd800078e00ff */
[----:B------:R-:W-:Y:S05]  /*0d60*/  @P0 BRA `(.L_x_11) ;  /* 0x00000004005c0947 */ /* 0x000fea0003800000 */
[----:B------:R-:W1:Y:S01]  /*0d70*/  LDC.64 R20, c[0x0][0x628] ;  /* 0x00018a00ff147b82 */ /* 0x000e620000000a00 */
[----:B------:R-:W-:Y:S02]  /*0d80*/  IMAD.MOV.U32 R8, RZ, RZ, R18 ;  /* 0x000000ffff087224 */ /* 0x000fe400078e0012 */
[----:B------:R-:W-:-:S05]  /*0d90*/  IMAD.MOV.U32 R9, RZ, RZ, R17 ;  /* 0x000000ffff097224 */ /* 0x000fca00078e0011 */
[----:B------:R-:W2:Y:S08]  /*0da0*/  LDC R2, c[0x0][0x630] ;  /* 0x00018c00ff027b82 */ /* 0x000eb00000000800 */
[----:B------:R-:W3:Y:S01]  /*0db0*/  LDC.64 R24, c[0x0][0x620] ;  /* 0x00018800ff187b82 */ /* 0x000ee20000000a00 */
[----:B-1----:R-:W-:-:S04]  /*0dc0*/  ISETP.NE.U32.AND P0, PT, R20, RZ, PT ;  /* 0x000000ff1400720c */ /* 0x002fc80003f05070 */
[----:B------:R-:W-:-:S13]  /*0dd0*/  ISETP.NE.AND.EX P0, PT, R21, RZ, PT, P0 ;  /* 0x000000ff1500720c */ /* 0x000fda0003f05300 */
[----:B--23--:R-:W-:Y:S05]  /*0de0*/  @!P0 BRA `(.L_x_12) ;  /* 0x0000000000288947 */ /* 0x00cfea0003800000 */
[----:B0-----:R-:W0:Y:S02]  /*0df0*/  LDC R13, c[0x0][0x634] ;  /* 0x00018d00ff0d7b82 */ /* 0x001e240000000800 */
[----:B0-----:R-:W-:-:S05]  /*0e00*/  IADD3 R13, P0, R18, R13, RZ ;  /* 0x0000000d120d7210 */ /* 0x001fca0007f1e0ff */
[----:B------:R-:W-:-:S04]  /*0e10*/  IMAD.X R15, RZ, RZ, R17, P0 ;  /* 0x000000ffff0f7224 */ /* 0x000fc800000e0611 */
[----:B------:R-:W-:-:S04]  /*0e20*/  IMAD.WIDE.U32 R8, R15, R20, RZ ;  /* 0x000000140f087225 */ /* 0x000fc800078e00ff */
[----:B------:R-:W-:-:S04]  /*0e30*/  IMAD.WIDE.U32 R10, P0, R13, R21, R8 ;  /* 0x000000150d0a7225 */ /* 0x000fc80007800008 */
[----:B------:R-:W-:-:S04]  /*0e40*/  IMAD.WIDE.U32 R8, R13, R20, RZ ;  /* 0x000000140d087225 */ /* 0x000fc800078e00ff */
[----:B------:R-:W-:Y:S01]  /*0e50*/  IMAD.X R13, RZ, RZ, RZ, P0 ;  /* 0x000000ffff0d7224 */ /* 0x000fe200000e06ff */
[----:B------:R-:W-:Y:S01]  /*0e60*/  IADD3 RZ, P0, R9, R10, RZ ;  /* 0x0000000a09ff7210 */ /* 0x000fe20007f1e0ff */
[----:B------:R-:W-:-:S04]  /*0e70*/  IMAD.MOV.U32 R12, RZ, RZ, R11 ;  /* 0x000000ffff0c7224 */ /* 0x000fc800078e000b */
[----:B------:R-:W-:-:S08]  /*0e80*/  IMAD.WIDE.U32.X R8, R15, R21, R12, P0 ;  /* 0x000000150f087225 */ /* 0x000fd000000e040c */
.L_x_12:
[-CC-:B------:R-:W-:Y:S01]  /*0e90*/  SHF.R.U64 R31, R8, R2.reuse, R9.reuse ;  /* 0x00000002081f7219 */ /* 0x180fe20000001209 */
[----:B0-----:R-:W0:Y:S01]  /*0ea0*/  LDC R12, c[0x0][0x618] ;  /* 0x00018600ff0c7b82 */ /* 0x001e220000000800 */
[----:B------:R-:W-:Y:S01]  /*0eb0*/  SHF.R.U32.HI R7, RZ, R2, R9 ;  /* 0x00000002ff077219 */ /* 0x000fe20000011609 */
[----:B------:R-:W-:Y:S01]  /*0ec0*/  ULDC UR4, c[0x0][0x150] ;  /* 0x0000540000047ab9 */ /* 0x000fe20000000800 */
[----:B------:R-:W-:Y:S01]  /*0ed0*/  IADD3 R11, P0, RZ, -R31, RZ ;  /* 0x8000001fff0b7210 */ /* 0x000fe20007f1e0ff */
[----:B------:R-:W-:Y:S01]  /*0ee0*/  IMAD.MOV.U32 R19, RZ, RZ, R17 ;  /* 0x000000ffff137224 */ /* 0x000fe200078e0011 */
[----:B------:R-:W-:-:S03]  /*0ef0*/  I2FP.F32.U32 R2, R6 ;  /* 0x0000000600027245 */ /* 0x000fc60000201000 */
[----:B------:R-:W1:Y:S01]  /*0f00*/  LDC.64 R26, c[0x0][0x640] ;  /* 0x00019000ff1a7b82 */ /* 0x000e620000000a00 */
[----:B------:R-:W-:Y:S02]  /*0f10*/  IMAD.X R13, RZ, RZ, ~R7, P0 ;  /* 0x000000ffff0d7224 */ /* 0x000fe400000e0e07 */
[----:B------:R-:W-:Y:S01]  /*0f20*/  FMUL R2, R2, UR4 ;  /* 0x0000000402027c20 */ /* 0x000fe20008400000 */
[----:B------:R-:W-:Y:S01]  /*0f30*/  IMAD.WIDE.U32 R8, R11, R24, R18 ;  /* 0x000000180b087225 */ /* 0x000fe200078e0012 */
[----:B------:R-:W-:-:S03]  /*0f40*/  ULDC UR4, c[0x0][0x154] ;  /* 0x0000550000047ab9 */ /* 0x000fc60000000800 */
[----:B------:R-:W-:Y:S01]  /*0f50*/  IMAD R10, R13, R24, RZ ;  /* 0x000000180d0a7224 */ /* 0x000fe200078e02ff */
[----:B------:R-:W2:Y:S01]  /*0f60*/  LDC R7, c[0x0][0x144] ;  /* 0x00005100ff077b82 */ /* 0x000ea20000000800 */
[----:B------:R-:W3:Y:S02]  /*0f70*/  F2I.U32.TRUNC.NTZ R2, R2 ;  /* 0x0000000200027305 */ /* 0x000ee4000020f000 */
[----:B------:R-:W-:-:S04]  /*0f80*/  IMAD R11, R11, R25, R10 ;  /* 0x000000190b0b7224 */ /* 0x000fc800078e020a */
[----:B------:R-:W-:Y:S01]  /*0f90*/  IMAD.IADD R9, R9, 0x1, R11 ;  /* 0x0000000109097824 */ /* 0x000fe200078e020b */
[----:B------:R-:W4:Y:S01]  /*0fa0*/  LDC R22, c[0x0][0x608] ;  /* 0x00018200ff167b82 */ /* 0x000f220000000800 */
[----:B------:R-:W-:-:S03]  /*0fb0*/  IMAD.MOV.U32 R11, RZ, RZ, -0x1 ;  /* 0xffffffffff0b7424 */ /* 0x000fc600078e00ff */
[--C-:B0-----:R-:W-:Y:S02]  /*0fc0*/  SHF.R.U64 R20, R8, R12, R9.reuse ;  /* 0x0000000c08147219 */ /* 0x101fe40000001209 */
[----:B------:R-:W-:Y:S02]  /*0fd0*/  I2FP.F32.U32 R8, R14 ;  /* 0x0000000e00087245 */ /* 0x000fe40000201000 */
[----:B------:R-:W0:Y:S01]  /*0fe0*/  LDC R24, c[0x0][0x658] ;  /* 0x00019600ff187b82 */ /* 0x000e220000000800 */
[----:B-1----:R-:W-:Y:S01]  /*0ff0*/  ISETP.NE.U32.AND P0, PT, R26, RZ, PT ;  /* 0x000000ff1a00720c */ /* 0x002fe20003f05070 */
[----:B---3--:R-:W-:Y:S02]  /*1000*/  IMAD.MOV R10, RZ, RZ, -R2 ;  /* 0x000000ffff0a7224 */ /* 0x008fe400078e0a02 */
[----:B------:R-:W-:Y:S01]  /*1010*/  FMUL R8, R8, UR4 ;  /* 0x0000000408087c20 */ /* 0x000fe20008400000 */
[----:B------:R-:W-:Y:S02]  /*1020*/  SHF.R.U32.HI R9, RZ, R12, R9 ;  /* 0x0000000cff097219 */ /* 0x000fe40000011609 */
[----:B------:R-:W-:Y:S01]  /*1030*/  ISETP.NE.AND.EX P0, PT, R27, RZ, PT, P0 ;  /* 0x000000ff1b00720c */ /* 0x000fe20003f05300 */
[----:B------:R1:W3:Y:S01]  /*1040*/  F2I.U32.TRUNC.NTZ R15, R8 ;  /* 0x00000008000f7305 */ /* 0x0002e2000020f000 */
[----:B------:R-:W1:Y:S01]  /*1050*/  LDC R19, c[0x0][0x148] ;  /* 0x00005200ff137b82 */ /* 0x000e620000000800 */
[----:B--2---:R-:W-:-:S07]  /*1060*/  IMAD R2, R7, R10, R6 ;  /* 0x0000000a07027224 */ /* 0x004fce00078e0206 */
[----:B------:R-:W2:Y:S01]  /*1070*/  LDC R25, c[0x0][0x600] ;  /* 0x00018000ff197b82 */ /* 0x000ea20000000800 */
[-CC-:B----4-:R-:W-:Y:S02]  /*1080*/  SHF.R.U64 R32, R20, R22.reuse, R9.reuse ;  /* 0x0000001614207219 */ /* 0x190fe40000001209 */
[----:B------:R-:W-:Y:S01]  /*1090*/  SHF.R.U32.HI R7, RZ, R22, R9 ;  /* 0x00000016ff077219 */ /* 0x000fe20000011609 */
[----:B------:R-:W-:-:S04]  /*10a0*/  IMAD.MOV.U32 R9, RZ, RZ, 0x1 ;  /* 0x00000001ff097424 */ /* 0x000fc800078e00ff */
[----:B------:R-:W4:Y:S01]  /*10b0*/  LDC R28, c[0x0][0x648] ;  /* 0x00019200ff1c7b82 */ /* 0x000f220000000800 */
[-C--:B0-----:R-:W-:Y:S02]  /*10c0*/  SHF.L.U32 R6, R11, R24.reuse, RZ ;  /* 0x000000180b067219 */ /* 0x081fe400000006ff */
[--C-:B------:R-:W-:Y:S02]  /*10d0*/  SHF.R.U64 R22, R32, R24, R7.reuse ;  /* 0x0000001820167219 */ /* 0x100fe40000001207 */
[----:B------:R-:W-:Y:S02]  /*10e0*/  LOP3.LUT R13, RZ, R6, RZ, 0x33, !PT ;  /* 0x00000006ff0d7212 */ /* 0x000fe400078e33ff */
[-C--:B------:R-:W-:Y:S01]  /*10f0*/  SHF.R.U32.HI R7, RZ, R24.reuse, R7 ;  /* 0x00000018ff077219 */ /* 0x080fe20000011607 */
[----:B------:R-:W0:Y:S01]  /*1100*/  LDC R29, c[0x0][0x638] ;  /* 0x00018e00ff1d7b82 */ /* 0x000e220000000800 */
[----:B------:R-:W-:Y:S01]  /*1110*/  SHF.L.U32 R12, R9, R24, RZ ;  /* 0x00000018090c7219 */ /* 0x000fe200000006ff */
[----:B------:R-:W-:-:S06]  /*1120*/  IMAD.MOV.U32 R6, RZ, RZ, R22 ;  /* 0x000000ffff067224 */ /* 0x000fcc00078e0016 */
[----:B------:R-:W0:Y:S01]  /*1130*/  LDC R30, c[0x0][0x610] ;  /* 0x00018400ff1e7b82 */ /* 0x000e220000000800 */
[----:B-1-3--:R-:W-:Y:S05]  /*1140*/  @!P0 BRA `(.L_x_13) ;  /* 0x0000000000288947 */ /* 0x00afea0003800000 */
[----:B------:R-:W1:Y:S02]  /*1150*/  LDC R11, c[0x0][0x64c] ;  /* 0x00019300ff0b7b82 */ /* 0x000e640000000800 */
[----:B-1----:R-:W-:-:S05]  /*1160*/  IADD3 R11, P0, R22, R11, RZ ;  /* 0x0000000b160b7210 */ /* 0x002fca0007f1e0ff */
        /* <DEDUP_REMOVED lines=8> */
.L_x_13:
[----:B----4-:R-:W-:Y:S01]  /*11f0*/  SHF.R.U64 R6, R6, R28, R7 ;  /* 0x0000001c06067219 */ /* 0x010fe20000001207 */
[----:B--2---:R-:W-:Y:S01]  /*1200*/  VIADD R7, R25, 0xffffffff ;  /* 0xffffffff19077836 */ /* 0x004fe20000000000 */
[----:B------:R-:W-:Y:S01]  /*1210*/  LOP3.LUT R13, R32, R13, RZ, 0xc0, !PT ;  /* 0x0000000d200d7212 */ /* 0x000fe200078ec0ff */
[----:B------:R-:W-:Y:S02]  /*1220*/  IMAD.MOV R15, RZ, RZ, -R15 ;  /* 0x000000ffff0f7224 */ /* 0x000fe400078e0a0f */
[----:B------:R-:W-:Y:S01]  /*1230*/  IMAD.MOV R8, RZ, RZ, -R6 ;  /* 0x000000ffff087224 */ /* 0x000fe200078e0a06 */
[----:B------:R-:W-:Y:S01]  /*1240*/  LOP3.LUT R7, R20, R7, RZ, 0xc0, !PT ;  /* 0x0000000714077212 */ /* 0x000fe200078ec0ff */
[----:B------:R-:W-:Y:S02]  /*1250*/  IMAD R13, R12, R6, R13 ;  /* 0x000000060c0d7224 */ /* 0x000fe400078e020d */
[----:B------:R-:W-:Y:S02]  /*1260*/  @P1 IMAD R2, R19, R15, R14 ;  /* 0x0000000f13021224 */ /* 0x000fe400078e020e */
[----:B0-----:R-:W-:-:S02]  /*1270*/  IMAD R6, R8, R29, R22 ;  /* 0x0000001d08067224 */ /* 0x001fc400078e0216 */
[----:B------:R-:W-:Y:S02]  /*1280*/  IMAD R2, R13, R30, R2 ;  /* 0x0000001e0d027224 */ /* 0x000fe400078e0202 */
[----:B------:R-:W-:Y:S02]  /*1290*/  IMAD R19, R6, R25, R7 ;  /* 0x0000001906137224 */ /* 0x000fe400078e0207 */
[----:B------:R-:W-:-:S03]  /*12a0*/  IMAD.MOV.U32 R8, RZ, RZ, 0x1 ;  /* 0x00000001ff087424 */ /* 0x000fc600078e00ff */
[----:B------:R-:W-:Y:S02]  /*12b0*/  SEL R22, R19, R2, !P1 ;  /* 0x0000000213167207 */ /* 0x000fe40004800000 */
[----:B------:R-:W-:Y:S01]  /*12c0*/  SEL R19, R2, R19, !P1 ;  /* 0x0000001302137207 */ /* 0x000fe20004800000 */
[----:B------:R-:W-:-:S07]  /*12d0*/  IMAD.MOV.U32 R2, RZ, RZ, R31 ;  /* 0x000000ffff027224 */ /* 0x000fce00078e001f */
.L_x_11:
[----:B------:R-:W-:Y:S05]  /*12e0*/  @!P2 BRA `(.L_x_14) ;  /* 0x000000380018a947 */ /* 0x000fea0003800000 */
[----:B------:R-:W-:-:S13]  /*12f0*/  ISETP.GT.U32.AND P0, PT, R33, 0x1, PT ;  /* 0x000000012100780c */ /* 0x000fda0003f04070 */
[----:B------:R-:W-:Y:S05]  /*1300*/  @P0 EXIT ;  /* 0x000000000000094d */ /* 0x000fea0003800000 */
.L_x_15:
[----:B------:R-:W-:-:S08]  /*1310*/  NOP ;  /* 0x0000000000007918 */ /* 0x000fd00000000000 */
[----:B------:R-:W1:Y:S02]  /*1320*/  USETMAXREG.TRY_ALLOC.CTAPOOL UP0, 0xe8 ;  /* 0x000000e8000079c8 */ /* 0x000e640008000600 */
[----:B-1----:R-:W-:-:S13]  /*1330*/  PLOP3.LUT P0, PT, PT, PT, UP0, 0x80, 0x0 ;  /* 0x000000000000781c */ /* 0x002fda0003f0f008 */
[----:B------:R-:W-:Y:S05]  /*1340*/  @!P0 BRA `(.L_x_15) ;  /* 0xfffffffc00f08947 */ /* 0x000fea000383ffff */
[----:B------:R-:W-:-:S13]  /*1350*/  LOP3.LUT P0, RZ, R8, 0xff, RZ, 0xc0, !PT ;  /* 0x000000ff08ff7812 */ /* 0x000fda000780c0ff */
[----:B------:R-:W-:Y:S05]  /*1360*/  @!P0 EXIT ;  /* 0x000000000000894d */ /* 0x000fea0003800000 */
[----:B------:R-:W1:Y:S01]  /*1370*/  S2UR UR4, SR_CgaCtaId ;  /* 0x00000000000479c3 */ /* 0x000e620000008800 */
[----:B------:R-:W-:Y:S01]  /*1380*/  VIADD R6, R5, 0xffffffff ;  /* 0xffffffff05067836 */ /* 0x000fe20000000000 */
[----:B------:R-:W-:Y:S01]  /*1390*/  SHF.R.S32.HI R0, RZ, 0x1f, R3 ;  /* 0x0000001fff007819 */ /* 0x000fe20000011403 */
[----:B------:R-:W-:Y:S01]  /*13a0*/  UMOV UR41, 0x400 ;  /* 0x0000040000297882 */ /* 0x000fe20000000000 */
[----:B------:R-:W-:Y:S01]  /*13b0*/  UISETP.LT.AND UP0, UPT, UR40, 0x1, UPT ;  /* 0x000000012800788c */ /* 0x000fe2000bf01270 */
[----:B------:R-:W-:Y:S01]  /*13c0*/  LOP3.LUT R70, R16, 0x1, RZ, 0xfc, !PT ;  /* 0x0000000110467812 */ /* 0x000fe200078efcff */
[----:B------:R-:W-:Y:S01]  /*13d0*/  ULDC UR6, c[0x0][0x284] ;  /* 0x0000a10000067ab9 */ /* 0x000fe20000000800 */
[----:B------:R-:W-:Y:S01]  /*13e0*/  R2UR UR42, R6 ;  /* 0x00000000062a72ca */ /* 0x000fe200000e0000 */
[----:B------:R-:W-:Y:S01]  /*13f0*/  USEL UR43, UR40, 0x1, UP0 ;  /* 0x00000001282b7887 */ /* 0x000fe20008000000 */
[CC--:B------:R-:W-:Y:S01]  /*1400*/  LEA.HI R4, R0.reuse, R3.reuse, RZ, 0x2 ;  /* 0x0000000300047211 */ /* 0x0c0fe200078f10ff */
[----:B------:R-:W-:Y:S01]  /*1410*/  USHF.L.U32 UR46, UR40, 0x1, URZ ;  /* 0x00000001282e7899 */ /* 0x000fe2000800063f */
[----:B------:R-:W-:Y:S01]  /*1420*/  LEA.HI R0, R0, R3, RZ, 0x5 ;  /* 0x0000000300007211 */ /* 0x000fe200078f28ff */
[----:B------:R-:W-:Y:S01]  /*1430*/  UIADD3 UR43, -UR43, UR40, URZ ;  /* 0x000000282b2b7290 */ /* 0x000fe2000fffe13f */
[----:B------:R-:W-:-:S02]  /*1440*/  SHF.R.S32.HI R58, RZ, 0x2, R4 ;  /* 0x00000002ff3a7819 */ /* 0x000fc40000011404 */
[----:B------:R-:W-:Y:S02]  /*1450*/  SHF.R.S32.HI R5, RZ, 0x1f, R4 ;  /* 0x0000001fff057819 */ /* 0x000fe40000011404 */
[----:B------:R-:W-:Y:S02]  /*1460*/  LOP3.LUT R60, R4, 0xfffffffc, RZ, 0xc0, !PT ;  /* 0xfffffffc043c7812 */ /* 0x000fe400078ec0ff */
[----:B------:R-:W-:Y:S01]  /*1470*/  LEA.HI R5, R5, R58, RZ, 0x3 ;  /* 0x0000003a05057211 */ /* 0x000fe200078f18ff */
[----:B------:R-:W-:Y:S01]  /*1480*/  USHF.L.U32 UR42, UR42, 0x3, URZ ;  /* 0x000000032a2a7899 */ /* 0x000fe2000800063f */
[----:B------:R-:W-:Y:S01]  /*1490*/  ISETP.NE.AND P0, PT, R6, RZ, PT ;  /* 0x000000ff0600720c */ /* 0x000fe20003f05270 */
[----:B------:R-:W-:Y:S01]  /*14a0*/  IMAD.IADD R60, R3, 0x1, -R60 ;  /* 0x00000001033c7824 */ /* 0x000fe200078e0a3c */
[----:B------:R-:W-:Y:S01]  /*14b0*/  LOP3.LUT R5, R5, 0xfffffff8, RZ, 0xc0, !PT ;  /* 0xfffffff805057812 */ /* 0x000fe200078ec0ff */
[----:B-1----:R-:W-:Y:S01]  /*14c0*/  ULEA UR41, UR4, UR41, 0x18 ;  /* 0x0000002904297291 */ /* 0x002fe2000f8ec03f */
[----:B------:R-:W-:Y:S01]  /*14d0*/  SEL R71, RZ, 0x1, P0 ;  /* 0x00000001ff477807 */ /* 0x000fe20000000000 */
[----:B------:R-:W-:-:S02]  /*14e0*/  IMAD.U32 R62, RZ, RZ, UR42 ;  /* 0x0000002aff3e7e24 */ /* 0x000fc4000f8e00ff */
[----:B------:R-:W-:Y:S01]  /*14f0*/  UIADD3 UR47, UR41, 0xf0, URZ ;  /* 0x000000f0292f7890 */ /* 0x000fe2000fffe03f */
[----:B------:R-:W-:Y:S01]  /*1500*/  IMAD.IADD R58, R58, 0x1, -R5 ;  /* 0x000000013a3a7824 */ /* 0x000fe200078e0a05 */
[----:B------:R-:W-:Y:S01]  /*1510*/  UIADD3 UR4, UR41, 0x200, URZ ;  /* 0x0000020029047890 */ /* 0x000fe2000fffe03f */
[----:B------:R-:W-:Y:S01]  /*1520*/  SHF.R.S32.HI R5, RZ, 0x5, R0 ;  /* 0x00000005ff057819 */ /* 0x000fe20000011400 */
[----:B------:R-:W-:Y:S01]  /*1530*/  UIADD3 UR5, UR41, 0x1c200, URZ ;  /* 0x0001c20029057890 */ /* 0x000fe2000fffe03f */
[C---:B------:R-:W-:Y:S01]  /*1540*/  LOP3.LUT R64, R62.reuse, 0x8, RZ, 0xc0, !PT ;  /* 0x000000083e407812 */ /* 0x040fe200078ec0ff */
[----:B------:R-:W-:Y:S01]  /*1550*/  USHF.R.U32.HI UR4, URZ, 0x4, UR4 ;  /* 0x000000043f047899 */ /* 0x000fe20008011604 */
[--C-:B------:R-:W-:Y:S01]  /*1560*/  SHF.R.S32.HI R59, RZ, 0x1f, R58.reuse ;  /* 0x0000001fff3b7819 */ /* 0x100fe2000001143a */
[----:B------:R-:W-:Y:S01]  /*1570*/  USHF.R.U32.HI UR5, URZ, 0x4, UR5 ;  /* 0x000000043f057899 */ /* 0x000fe20008011605 */
[C-C-:B------:R-:W-:Y:S01]  /*1580*/  IMAD R65, R5.reuse, -0x10, -R58.reuse ;  /* 0xfffffff005417824 */ /* 0x140fe200078e0a3a */
[----:B------:R-:W-:Y:S01]  /*1590*/  ULOP3.LUT UR4, UR4, 0x3fff, URZ, 0xc0, !UPT ;  /* 0x00003fff04047892 */ /* 0x000fe2000f8ec03f */
[----:B------:R-:W-:Y:S01]  /*15a0*/  IMAD.U32 R61, RZ, RZ, UR47 ;  /* 0x0000002fff3d7e24 */ /* 0x000fe2000f8e00ff */
[----:B------:R-:W-:Y:S01]  /*15b0*/  ULOP3.LUT UR5, UR5, 0x3fff, URZ, 0xc0, !UPT ;  /* 0x00003fff05057892 */ /* 0x000fe2000f8ec03f */
[----:B------:R-:W-:Y:S01]  /*15c0*/  IMAD.WIDE R58, R5, 0x10, R58 ;  /* 0x00000010053a7825 */ /* 0x000fe200078e023a */
[----:B------:R-:W-:Y:S01]  /*15d0*/  LOP3.LUT R62, R62, 0x8, RZ, 0xc, !PT ;  /* 0x000000083e3e7812 */ /* 0x000fe200078e0cff */
[----:B------:R-:W-:Y:S01]  /*15e0*/  ULOP3.LUT UR44, UR4, 0x10000, URZ, 0xfc, !UPT ;  /* 0x00010000042c7892 */ /* 0x000fe2000f8efc3f */
[----:B------:R-:W-:Y:S01]  /*15f0*/  LOP3.LUT R64, R64, 0x18, RZ, 0x3c, !PT ;  /* 0x0000001840407812 */ /* 0x000fe200078e3cff */
[----:B------:R-:W-:Y:S01]  /*1600*/  VIADD R63, R61, UR42 ;  /* 0x0000002a3d3f7c36 */ /* 0x000fe20008000000 */
[----:B------:R-:W-:Y:S01]  /*1610*/  ULOP3.LUT UR45, UR5, 0x10000, URZ, 0xfc, !UPT ;  /* 0x00010000052d7892 */ /* 0x000fe2000f8efc3f */
[----:B------:R-:W-:-:S11]  /*1620*/  VIADD R65, R65, UR6 ;  /* 0x0000000641417c36 */ /* 0x000fd60008000000 */
.L_x_99:
[----:B------:R-:W-:Y:S01]  /*1630*/  SHF.L.U32 R0, R71, 0x1f, RZ ;  /* 0x0000001f47007819 */ /* 0x000fe200000006ff */
[----:B------:R-:W-:Y:S02]  /*1640*/  ULDC UR4, c[0x0][0x28c] ;  /* 0x0000a30000047ab9 */ /* 0x000fe40000000800 */
[----:B------:R-:W-:Y:S01]  /*1650*/  ISETP.LT.AND P1, PT, RZ, UR4, PT ;  /* 0x00000004ff007c0c */ /* 0x000fe2000bf21270 */
[----:B-1----:R-:W1:Y:S02]  /*1660*/  SYNCS.PHASECHK.TRANS64.TRYWAIT P0, [R61+UR42], R0 ;  /* 0x000000003d0075a7 */ /* 0x002e64000800016a */
[----:B-1-34-:R-:W-:Y:S10]  /*1670*/  @!P0 BRA `(.L_x_16) ;  /* 0x0000004800908947 */ /* 0x01aff40003800000 */
.L_x_131:
[----:B------:R-:W-:Y:S05]  /*1680*/  @P1 BRA `(.L_x_17) ;  /* 0x0000000000401947 */ /* 0x000fea0003800000 */
[----:B-1----:R-:W-:Y:S01]  /*1690*/  MOV R0, 0x0 ;  /* 0x0000000000007802 */ /* 0x002fe20000000f00 */
[----:B------:R-:W-:Y:S01]  /*16a0*/  ULDC.64 UR4, c[0x4][0x68] ;  /* 0x01001a0000047ab9 */ /* 0x000fe20000000a00 */
[----:B------:R-:W-:Y:S01]  /*16b0*/  ULDC.64 UR6, c[0x4][0x8] ;  /* 0x0100020000067ab9 */ /* 0x000fe20000000a00 */
[----:B------:R-:W-:Y:S01]  /*16c0*/  IMAD.U32 R4, RZ, RZ, UR4 ;  /* 0x00000004ff047e24 */ /* 0x000fe2000f8e00ff */
[----:B------:R1:W2:Y:S01]  /*16d0*/  LDC.64 R14, c[0x4][R0] ;  /* 0x01000000000e7b82 */ /* 0x0002a20000000a00 */
[----:B------:R-:W-:Y:S01]  /*16e0*/  IMAD.U32 R5, RZ, RZ, UR5 ;  /* 0x00000005ff057e24 */ /* 0x000fe2000f8e00ff */
[----:B------:R-:W-:Y:S01]  /*16f0*/  ULDC.64 UR4, c[0x4][0x70] ;  /* 0x01001c0000047ab9 */ /* 0x000fe20000000a00 */
[----:B------:R-:W-:Y:S02]  /*1700*/  IMAD.U32 R10, RZ, RZ, UR6 ;  /* 0x00000006ff0a7e24 */ /* 0x000fe4000f8e00ff */
[----:B------:R-:W-:Y:S02]  /*1710*/  IMAD.U32 R6, RZ, RZ, UR4 ;  /* 0x00000004ff067e24 */ /* 0x000fe4000f8e00ff */
[----:B------:R-:W-:-:S02]  /*1720*/  IMAD.U32 R7, RZ, RZ, UR5 ;  /* 0x00000005ff077e24 */ /* 0x000fc4000f8e00ff */
[----:B------:R-:W-:Y:S02]  /*1730*/  IMAD.U32 R11, RZ, RZ, UR7 ;  /* 0x00000007ff0b7e24 */ /* 0x000fe4000f8e00ff */
[----:B------:R-:W-:Y:S02]  /*1740*/  IMAD.MOV.U32 R8, RZ, RZ, 0x1e1 ;  /* 0x000001e1ff087424 */ /* 0x000fe400078e00ff */
[----:B0-----:R-:W-:Y:S02]  /*1750*/  IMAD.MOV.U32 R12, RZ, RZ, 0x1 ;  /* 0x00000001ff0c7424 */ /* 0x001fe400078e00ff */
[----:B-1----:R-:W-:-:S07]  /*1760*/  IMAD.MOV.U32 R13, RZ, RZ, RZ ;  /* 0x000000ffff0d7224 */ /* 0x002fce00078e00ff */
[----:B------:R-:W-:-:S07]  /*1770*/  LEPC R20, `(.L_x_17) ;  /* 0x000000001014794e */ /* 0x000fce0000000000 */
[----:B--2--5:R-:W-:Y:S05]  /*1780*/  CALL.ABS.NOINC R14 ;  /* 0x000000000e007343 */ /* 0x024fea0003c00000 */
.L_x_17:
[----:B------:R-:W-:-:S13]  /*1790*/  ISETP.NE.AND P0, PT, R70, 0x3, PT ;  /* 0x000000034600780c */ /* 0x000fda0003f05270 */
[----:B------:R-:W-:Y:S05]  /*17a0*/  @!P0 BRA `(.L_x_18) ;  /* 0x0000000000048947 */ /* 0x000fea0003800000 */
[----:B------:R-:W-:Y:S01]  /*17b0*/  BPT.TRAP 0x1 ;  /* 0x000000040000795c */ /* 0x000fe20000300000 */
.L_x_18:
[----:B------:R-:W-:Y:S02]  /*17c0*/  IMAD.U32 R3, RZ, RZ, UR38 ;  /* 0x00000026ff037e24 */ /* 0x000fe4000f8e00ff */
[----:B-1----:R-:W-:-:S03]  /*17d0*/  IMAD.U32 R0, RZ, RZ, UR39 ;  /* 0x00000027ff007e24 */ /* 0x002fc6000f8e00ff */
[----:B------:R-:W-:Y:S02]  /*17e0*/  LEA R3, R3, UR41, 0x3 ;  /* 0x0000002903037c11 */ /* 0x000fe4000f8e18ff */
[----:B------:R-:W-:-:S04]  /*17f0*/  SHF.L.U32 R0, R0, 0x1f, RZ ;  /* 0x0000001f00007819 */ /* 0x000fc800000006ff */
[----:B------:R1:W2:Y:S01]  /*1800*/  SYNCS.PHASECHK.TRANS64.TRYWAIT P1, [R3+URZ], R0 ;  /* 0x00000000030075a7 */ /* 0x0002a2000802017f */
[----:B------:R-:W-:Y:S05]  /*1810*/  @!P0 BRA `(.L_x_19) ;  /* 0x0000000000048947 */ /* 0x000fea0003800000 */
[----:B------:R-:W-:Y:S01]  /*1820*/  BPT.TRAP 0x1 ;  /* 0x000000040000795c */ /* 0x000fe20000300000 */
.L_x_19:
[----:B--2---:R-:W-:Y:S05]  /*1830*/  @P1 BRA `(.L_x_20) ;  /* 0x0000000000081947 */ /* 0x004fea0003800000 */
[----:B------:R-:W2:Y:S02]  /*1840*/  SYNCS.PHASECHK.TRANS64.TRYWAIT P1, [R3+URZ], R0 ;  /* 0x00000000030075a7 */ /* 0x000ea4000802017f */
[----:B--2---:R-:W-:Y:S05]  /*1850*/  @!P1 BRA `(.L_x_21) ;  /* 0x00000048002c9947 */ /* 0x004fea0003800000 */
.L_x_20:
[----:B------:R-:W-:Y:S05]  /*1860*/  WARPSYNC.ALL ;  /* 0x0000000000007948 */ /* 0x000fea0003800000 */
[----:B------:R-:W-:Y:S01]  /*1870*/  ULEA UR8, UR38, UR44, 0x9 ;  /* 0x0000002c26087291 */ /* 0x000fe2000f8e483f */
[----:B------:R-:W-:Y:S01]  /*1880*/  WARPGROUP.ARRIVE ;  /* 0x00000000000079c5 */ /* 0x000fe20000000000 */
[----:B------:R-:W-:Y:S01]  /*1890*/  ULEA UR9, UR38, UR45, 0x9 ;  /* 0x0000002d26097291 */ /* 0x000fe2000f8e483f */
[----:B-12---:R-:W-:Y:S01]  /*18a0*/  IMAD.U32 R0, RZ, RZ, UR43 ;  /* 0x0000002bff007e24 */ /* 0x006fe2000f8e00ff */
[----:B------:R-:W-:Y:S01]  /*18b0*/  UMOV UR5, 0x40000040 ;  /* 0x4000004000057882 */ /* 0x000fe20000000000 */
[----:B------:R-:W-:-:S02]  /*18c0*/  UMOV UR7, 0x40000040 ;  /* 0x4000004000077882 */ /* 0x000fc40000000000 */
[----:B------:R-:W-:Y:S01]  /*18d0*/  UMOV UR4, UR8 ;  /* 0x0000000800047c82 */ /* 0x000fe20008000000 */
[----:B------:R-:W-:Y:S01]  /*18e0*/  ISETP.GE.AND P1, PT, R0, 0x1, PT ;  /* 0x000000010000780c */ /* 0x000fe20003f26270 */
[----:B------:R-:W-:Y:S02]  /*18f0*/  UMOV UR6, UR9 ;  /* 0x0000000900067c82 */ /* 0x000fe40008000000 */
[----:B------:R-:W-:Y:S01]  /*1900*/  HGMMA.64x64x16.F32 R24, gdesc[UR4], RZ, !UPT, gsb0 ;  /* 0x00e00000041879f0 */ /* 0x000fe2000c0008ff */
[----:B------:R-:W-:Y:S02]  /*1910*/  UIADD3 UR4, UR8, 0x2, URZ ;  /* 0x0000000208047890 */ /* 0x000fe4000fffe03f */
[----:B------:R-:W-:Y:S01]  /*1920*/  UIADD3 UR6, UR9, 0x2, URZ ;  /* 0x0000000209067890 */ /* 0x000fe2000fffe03f */
[----:B------:R-:W-:Y:S01]  /*1930*/  UMOV UR5, 0x40000040 ;  /* 0x4000004000057882 */ /* 0x000fe20000000000 */
[----:B------:R-:W-:Y:S01]  /*1940*/  UMOV UR7, 0x40000040 ;  /* 0x4000004000077882 */ /* 0x000fe20000000000 */
[----:B------:R-:W-:-:S02]  /*1950*/  WARPGROUP.DEPBAR.LE gsb0, 0x0 ;  /* 0x00008000000079c5 */ /* 0x000fc40000010000 */
[----:B------:R-:W-:-:S06]  /*1960*/  WARPGROUP.ARRIVE ;  /* 0x00000000000079c5 */ /* 0x000fcc0000000000 */
[----:B------:R-:W-:Y:S01]  /*1970*/  HGMMA.64x64x16.F32 R24, gdesc[UR4], R24, gsb0 ;  /* 0x00e00000041879f0 */ /* 0x000fe20008000818 */
[----:B------:R-:W-:Y:S02]  /*1980*/  UIADD3 UR4, UR8, 0x4, URZ ;  /* 0x0000000408047890 */ /* 0x000fe4000fffe03f */
[----:B------:R-:W-:Y:S01]  /*1990*/  UIADD3 UR6, UR9, 0x4, URZ ;  /* 0x0000000409067890 */ /* 0x000fe2000fffe03f */
[----:B------:R-:W-:Y:S01]  /*19a0*/  UMOV UR5, 0x40000040 ;  /* 0x4000004000057882 */ /* 0x000fe20000000000 */
[----:B------:R-:W-:Y:S01]  /*19b0*/  UMOV UR7, 0x40000040 ;  /* 0x4000004000077882 */ /* 0x000fe20000000000 */
[----:B------:R-:W-:Y:S02]  /*19c0*/  WARPGROUP.DEPBAR.LE gsb0, 0x0 ;  /* 0x00008000000079c5 */ /* 0x000fe40000010000 */
        /* <DEDUP_REMOVED lines=8> */
[----:B------:R-:W-:Y:S03]  /*1a50*/  HGMMA.64x64x16.F32 R24, gdesc[UR4], R24, gsb0 ;  /* 0x00e00000041879f0 */ /* 0x000fe60008000818 */
[----:B------:R-:W-:Y:S02]  /*1a60*/  WARPGROUP.DEPBAR.LE gsb0, 0x0 ;  /* 0x00008000000079c5 */ /* 0x000fe40000010000 */
[----:B------:R-:W-:Y:S05]  /*1a70*/  @!P1 BRA `(.L_x_22) ;  /* 0x0000000400109947 */ /* 0x000fea0003800000 */
[----:B------:R-:W-:Y:S01]  /*1a80*/  UIADD3 UR4, UR38, 0x1, URZ ;  /* 0x0000000126047890 */ /* 0x000fe2000fffe03f */
[----:B------:R-:W-:Y:S01]  /*1a90*/  IMAD.U32 R0, RZ, RZ, UR43 ;  /* 0x0000002bff007e24 */ /* 0x000fe2000f8e00ff */
[----:B------:R-:W-:Y:S02]  /*1aa0*/  UMOV UR9, UR38 ;  /* 0x0000002600097c82 */ /* 0x000fe40008000000 */
[----:B------:R-:W-:-:S04]  /*1ab0*/  UISETP.NE.AND UP0, UPT, UR4, 0xe, UPT ;  /* 0x0000000e0400788c */ /* 0x000fc8000bf05270 */
[----:B------:R-:W-:Y:S02]  /*1ac0*/  USEL UR5, URZ, 0x1, UP0 ;  /* 0x000000013f057887 */ /* 0x000fe40008000000 */
[----:B------:R-:W-:Y:S02]  /*1ad0*/  USEL UR8, UR4, URZ, UP0 ;  /* 0x0000003f04087287 */ /* 0x000fe40008000000 */
[----:B------:R-:W-:-:S06]  /*1ae0*/  ULOP3.LUT UR5, UR39, UR5, URZ, 0x3c, !UPT ;  /* 0x0000000527057292 */ /* 0x000fcc000f8e3c3f */
[----:B------:R-:W-:-:S07]  /*1af0*/  IMAD.U32 R5, RZ, RZ, UR5 ;  /* 0x00000005ff057e24 */ /* 0x000fce000f8e00ff */
.L_x_29:
[----:B-12---:R-:W-:Y:S05]  /*1b00*/  @!P0 BRA `(.L_x_23) ;  /* 0x0000000000048947 */ /* 0x006fea0003800000 */
[----:B------:R-:W-:Y:S01]  /*1b10*/  BPT.TRAP 0x1 ;  /* 0x000000040000795c */ /* 0x000fe20000300000 */
.L_x_23:
[----:B------:R-:W-:Y:S01]  /*1b20*/  ULEA UR4, UR8, UR41, 0x3 ;  /* 0x0000002908047291 */ /* 0x000fe2000f8e183f */
[----:B------:R-:W-:-:S08]  /*1b30*/  SHF.L.U32 R3, R5, 0x1f, RZ ;  /* 0x0000001f05037819 */ /* 0x000fd000000006ff */
[----:B------:R1:W2:Y:S01]  /*1b40*/  SYNCS.PHASECHK.TRANS64.TRYWAIT P1, [UR4], R3 ;  /* 0x00000003ff0075a7 */ /* 0x0002a20008020144 */
[----:B------:R-:W-:Y:S05]  /*1b50*/  @!P0 BRA `(.L_x_24) ;  /* 0x0000000000048947 */ /* 0x000fea0003800000 */
[----:B------:R-:W-:Y:S01]  /*1b60*/  BPT.TRAP 0x1 ;  /* 0x000000040000795c */ /* 0x000fe20000300000 */
.L_x_24:
[----:B--2---:R-:W-:Y:S05]  /*1b70*/  @P1 BRA `(.L_x_25) ;  /* 0x0000000000081947 */ /* 0x004fea0003800000 */
[----:B------:R-:W2:Y:S02]  /*1b80*/  SYNCS.PHASECHK.TRANS64.TRYWAIT P1, [UR4], R3 ;  /* 0x00000003ff0075a7 */ /* 0x000ea40008020144 */
[----:B--2---:R-:W-:Y:S05]  /*1b90*/  @!P1 BRA `(.L_x_26) ;  /* 0x0000004400709947 */ /* 0x004fea0003800000 */
.L_x_25:
[----:B------:R-:W-:Y:S01]  /*1ba0*/  ULEA UR10, UR8, UR44, 0x9 ;  /* 0x0000002c080a7291 */ /* 0x000fe2000f8e483f */
[----:B------:R-:W-:Y:S01]  /*1bb0*/  WARPGROUP.ARRIVE ;  /* 0x00000000000079c5 */ /* 0x000fe20000000000 */
[----:B------:R-:W-:Y:S01]  /*1bc0*/  ULEA UR11, UR8, UR45, 0x9 ;  /* 0x0000002d080b7291 */ /* 0x000fe2000f8e483f */
[----:B------:R-:W-:Y:S01]  /*1bd0*/  UMOV UR5, 0x40000040 ;  /* 0x4000004000057882 */ /* 0x000fe20000000000 */
[----:B------:R-:W-:-:S03]  /*1be0*/  UMOV UR7, 0x40000040 ;  /* 0x4000004000077882 */ /* 0x000fc60000000000 */
[----:B------:R-:W-:Y:S02]  /*1bf0*/  UMOV UR4, UR10 ;  /* 0x0000000a00047c82 */ /* 0x000fe40008000000 */
[----:B------:R-:W-:Y:S02]  /*1c00*/  UMOV UR6, UR11 ;  /* 0x0000000b00067c82 */ /* 0x000fe40008000000 */
[----:B------:R-:W-:Y:S01]  /*1c10*/  HGMMA.64x64x16.F32 R24, gdesc[UR4], R24, gsb0 ;  /* 0x00e00000041879f0 */ /* 0x000fe20008000818 */
        /* <DEDUP_REMOVED lines=23> */
[----:B------:R-:W-:Y:S01]  /*1d90*/  BPT.TRAP 0x1 ;  /* 0x000000040000795c */ /* 0x000fe20000300000 */
.L_x_27:
[----:B------:R-:W-:Y:S01]  /*1da0*/  ULEA UR4, UR9, UR41, 0x3 ;  /* 0x0000002909047291 */ /* 0x000fe2000f8e183f */
[----:B------:R-:W-:-:S03]  /*1db0*/  ISETP.GT.U32.AND P1, PT, R16, 0x1, PT ;  /* 0x000000011000780c */ /* 0x000fc60003f24070 */
[----:B------:R-:W-:-:S04]  /*1dc0*/  UIADD3 UR4, UR4, 0x70, URZ ;  /* 0x0000007004047890 */ /* 0x000fc8000fffe03f */
[----:B------:R-:W-:-:S09]  /*1dd0*/  UPRMT UR4, URZ, 0x654, UR4 ;  /* 0x000006543f047896 */ /* 0x000fd20008000004 */
[----:B------:R-:W-:Y:S01]  /*1de0*/  SYNCS.ARRIVE.TRANS64.RED.A1T0 RZ, [UR4], RZ ;  /* 0x000000ffffff79a7 */ /* 0x000fe20008100404 */
[----:B------:R-:W-:Y:S05]  /*1df0*/  @P1 BRA `(.L_x_28) ;  /* 0x0000000000041947 */ /* 0x000fea0003800000 */
[----:B------:R-:W-:Y:S01]  /*1e00*/  BPT.TRAP 0x1 ;  /* 0x000000040000795c */ /* 0x000fe20000300000 */
.L_x_28:
[----:B------:R-:W-:Y:S01]  /*1e10*/  UIADD3 UR8, UR8, 0x1, URZ ;  /* 0x0000000108087890 */ /* 0x000fe2000fffe03f */
[C---:B------:R-:W-:Y:S01]  /*1e20*/  ISETP.GT.AND P1, PT, R0.reuse, 0x1, PT ;  /* 0x000000010000780c */ /* 0x040fe20003f24270 */
[----:B------:R-:W-:Y:S01]  /*1e30*/  UIADD3 UR9, UR9, 0x1, URZ ;  /* 0x0000000109097890 */ /* 0x000fe2000fffe03f */
[----:B------:R-:W-:Y:S01]  /*1e40*/  VIADD R0, R0, 0xffffffff ;  /* 0xffffffff00007836 */ /* 0x000fe20000000000 */
[----:B------:R-:W-:Y:S02]  /*1e50*/  UISETP.NE.AND UP0, UPT, UR8, 0xe, UPT ;  /* 0x0000000e0800788c */ /* 0x000fe4000bf05270 */
[----:B------:R-:W-:Y:S02]  /*1e60*/  UISETP.NE.AND UP1, UPT, UR9, 0xe, UPT ;  /* 0x0000000e0900788c */ /* 0x000fe4000bf25270 */
[----:B------:R-:W-:Y:S02]  /*1e70*/  USEL UR4, URZ, 0x1, UP0 ;  /* 0x000000013f047887 */ /* 0x000fe40008000000 */
[----:B------:R-:W-:-:S02]  /*1e80*/  USEL UR8, UR8, URZ, UP0 ;  /* 0x0000003f08087287 */ /* 0x000fc40008000000 */
[----:B------:R-:W-:Y:S02]  /*1e90*/  USEL UR9, UR9, URZ, UP1 ;  /* 0x0000003f09097287 */ /* 0x000fe40008800000 */
[----:B------:R-:W-:Y:S01]  /*1ea0*/  LOP3.LUT R5, R5, UR4, RZ, 0x3c, !PT ;  /* 0x0000000405057c12 */ /* 0x000fe2000f8e3cff */
[----:B------:R-:W-:Y:S09]  /*1eb0*/  @P1 BRA `(.L_x_29) ;  /* 0xfffffffc00101947 */ /* 0x000ff2000383ffff */
.L_x_22:
[----:B------:R-:W3:Y:S01]  /*1ec0*/  LDC R0, c[0x0][0x28c] ;  /* 0x0000a300ff007b82 */ /* 0x000ee20000000800 */
[----:B------:R4:W-:Y:S01]  /*1ed0*/  SYNCS.ARRIVE.TRANS64.A1T0 RZ, [R62+UR47], RZ ;  /* 0x000000ff3eff79a7 */ /* 0x0009e2000810002f */
[----:B---3--:R-:W-:-:S13]  /*1ee0*/  ISETP.GE.AND P1, PT, R0, 0x1, PT ;  /* 0x000000010000780c */ /* 0x008fda0003f26270 */
[----:B----4-:R-:W-:Y:S05]  /*1ef0*/  @!P1 BRA `(.L_x_30) ;  /* 0x0000000000389947 */ /* 0x010fea0003800000 */
[----:B------:R-:W-:Y:S05]  /*1f00*/  @!P0 BRA `(.L_x_31) ;  /* 0x0000000000048947 */ /* 0x000fea0003800000 */
[----:B------:R-:W-:Y:S01]  /*1f10*/  BPT.TRAP 0x1 ;  /* 0x000000040000795c */ /* 0x000fe20000300000 */
.L_x_31:
[----:B------:R-:W-:Y:S01]  /*1f20*/  UIADD3 UR6, UR43, UR38, URZ ;  /* 0x000000262b067290 */ /* 0x000fe2000fffe03f */
[----:B------:R-:W-:-:S03]  /*1f30*/  ISETP.GT.U32.AND P0, PT, R16, 0x1, PT ;  /* 0x000000011000780c */ /* 0x000fc60003f04070 */
[----:B------:R-:W-:-:S04]  /*1f40*/  USHF.R.U32.HI UR4, URZ, 0x1, UR6 ;  /* 0x000000013f047899 */ /* 0x000fc80008011606 */
[----:B------:R-:W-:-:S04]  /*1f50*/  UIMAD.WIDE.U32 UR4, UR4, -0x6db6db6d, URZ ;  /* 0x92492493040478a5 */ /* 0x000fc8000f8e003f */
[----:B------:R-:W-:-:S04]  /*1f60*/  USHF.R.U32.HI UR4, URZ, 0x2, UR5 ;  /* 0x000000023f047899 */ /* 0x000fc80008011605 */
[----:B------:R-:W-:-:S04]  /*1f70*/  UIMAD UR6, UR4, -0xe, UR6 ;  /* 0xfffffff2040678a4 */ /* 0x000fc8000f8e0206 */
[----:B------:R-:W-:-:S04]  /*1f80*/  ULEA UR6, UR6, UR41, 0x3 ;  /* 0x0000002906067291 */ /* 0x000fc8000f8e183f */
[----:B------:R-:W-:-:S04]  /*1f90*/  UIADD3 UR6, UR6, 0x70, URZ ;  /* 0x0000007006067890 */ /* 0x000fc8000fffe03f */
[----:B------:R-:W-:-:S09]  /*1fa0*/  UPRMT UR6, URZ, 0x654, UR6 ;  /* 0x000006543f067896 */ /* 0x000fd20008000006 */
[----:B------:R-:W-:Y:S01]  /*1fb0*/  SYNCS.ARRIVE.TRANS64.RED.A1T0 RZ, [UR6], RZ ;  /* 0x000000ffffff79a7 */ /* 0x000fe20008100406 */
[----:B------:R-:W-:Y:S05]  /*1fc0*/  @P0 BRA `(.L_x_30) ;  /* 0x0000000000040947 */ /* 0x000fea0003800000 */
[----:B------:R-:W-:Y:S01]  /*1fd0*/  BPT.TRAP 0x1 ;  /* 0x000000040000795c */ /* 0x000fe20000300000 */
.L_x_30:
[----:B------:R-:W-:Y:S01]  /*1fe0*/  SHF.L.U32 R0, R71, 0x1f, RZ ;  /* 0x0000001f47007819 */ /* 0x000fe200000006ff */
[----:B------:R-:W-:Y:S01]  /*1ff0*/  UIADD3 UR38, UR46, UR38, URZ ;  /* 0x000000262e267290 */ /* 0x000fe2000fffe03f */
[----:B------:R-:W3:Y:S01]  /*2000*/  LDC R7, c[0x0][0x288] ;  /* 0x0000a200ff077b82 */ /* 0x000ee20000000800 */
[----:B------:R-:W-:Y:S01]  /*2010*/  UISETP.GE.U32.AND UP1, UPT, UR46, 0xe, UPT ;  /* 0x0000000e2e00788c */ /* 0x000fe2000bf26070 */
[----:B------:R-:W-:Y:S01]  /*2020*/  IMAD.SHL.U32 R8, R60, 0x2, RZ ;  /* 0x000000023c087824 */ /* 0x000fe200078e00ff */
[----:B------:R-:W-:Y:S02]  /*2030*/  UISETP.GT.U32.AND UP0, UPT, UR38, 0xd, UPT ;  /* 0x0000000d2600788c */ /* 0x000fe4000bf04070 */
[----:B------:R-:W-:Y:S02]  /*2040*/  USHF.R.U32.HI UR4, URZ, 0x1, UR38 ;  /* 0x000000013f047899 */ /* 0x000fe40008011626 */
[----:B------:R-:W-:Y:S01]  /*2050*/  UISETP.LT.U32.AND UP0, UPT, UR46, 0xe, UP0 ;  /* 0x0000000e2e00788c */ /* 0x000fe20008701070 */
[----:B------:R-:W4:Y:S01]  /*2060*/  SYNCS.PHASECHK.TRANS64.TRYWAIT P0, [R61+UR42+0x10], R0 ;  /* 0x000010003d0075a7 */ /* 0x000f22000800016a */
[----:B------:R-:W-:Y:S01]  /*2070*/  UIMAD.WIDE.U32 UR4, UR4, -0x6db6db6d, URZ ;  /* 0x92492493040478a5 */ /* 0x000fe2000f8e003f */
[----:B------:R-:W-:Y:S01]  /*2080*/  SHF.R.S32.HI R9, RZ, 0x1f, R8 ;  /* 0x0000001fff097819 */ /* 0x000fe20000011408 */
[----:B------:R-:W-:-:S02]  /*2090*/  USEL UR6, URZ, 0x1, !UP0 ;  /* 0x000000013f067887 */ /* 0x000fc4000c000000 */
[----:B------:R-:W-:Y:S02]  /*20a0*/  USHF.R.U32.HI UR4, URZ, 0x2, UR5 ;  /* 0x000000023f047899 */ /* 0x000fe40008011605 */
[----:B------:R-:W-:Y:S02]  /*20b0*/  ULOP3.LUT UR39, UR39, UR6, URZ, 0x3c, !UPT ;  /* 0x0000000627277292 */ /* 0x000fe4000f8e3c3f */
[----:B------:R-:W-:Y:S02]  /*20c0*/  UIMAD UR38, UR4, -0xe, UR38 ;  /* 0xfffffff2042678a4 */ /* 0x000fe4000f8e0226 */
[----:B------:R-:W-:Y:S01]  /*20d0*/  @UP1 ULOP3.LUT UR39, UR39, 0x1, UR4, 0x78, !UPT ;  /* 0x0000000127271892 */ /* 0x000fe2000f8e7804 */
[----:B---34-:R-:W-:Y:S11]  /*20e0*/  @!P0 BRA `(.L_x_32) ;  /* 0x0000004000348947 */ /* 0x018ff60003800000 */
.L_x_132:
[----:B---3--:R-:W-:Y:S01]  /*20f0*/  IMAD.SHL.U32 R0, R19, 0x40, RZ ;  /* 0x0000004013007824 */ /* 0x008fe200078e00ff */
[----:B------:R-:W-:Y:S01]  /*2100*/  ULDC UR6, c[0x0][0x284] ;  /* 0x0000a10000067ab9 */ /* 0x000fe20000000800 */
[----:B------:R-:W-:Y:S01]  /*2110*/  IMAD.SHL.U32 R14, R22, 0x40, RZ ;  /* 0x00000040160e7824 */ /* 0x000fe200078e00ff */
[----:B------:R-:W-:Y:S01]  /*2120*/  SHF.R.S32.HI R11, RZ, 0x1f, R2 ;  /* 0x0000001fff0b7819 */ /* 0x000fe20000011402 */
[----:B------:R-:W-:Y:S01]  /*2130*/  ULDC.64 UR4, c[0x0][0x5d0] ;  /* 0x0001740000047ab9 */ /* 0x000fe20000000a00 */
[----:B------:R-:W-:Y:S01]  /*2140*/  ISETP.GE.AND P0, PT, R0, UR6, PT ;  /* 0x0000000600007c0c */ /* 0x000fe2000bf06270 */
[----:B--2---:R-:W-:Y:S01]  /*2150*/  IMAD.WIDE.U32 R4, R2, UR4, R8 ;  /* 0x0000000402047c25 */ /* 0x004fe2000f8e0008 */
[----:B------:R-:W-:Y:S02]  /*2160*/  SHF.R.S32.HI R15, RZ, 0x1f, R14 ;  /* 0x0000001fff0f7819 */ /* 0x000fe4000001140e */
[C---:B------:R-:W-:Y:S01]  /*2170*/  ISETP.GE.OR P0, PT, R14.reuse, R7, P0 ;  /* 0x000000070e00720c */ /* 0x040fe20000706670 */
[----:B-1----:R-:W-:Y:S01]  /*2180*/  IMAD R3, R11, UR4, RZ ;  /* 0x000000040b037c24 */ /* 0x002fe2000f8e02ff */
[----:B------:R-:W-:-:S03]  /*2190*/  IADD3 R4, P1, R14, R4, RZ ;  /* 0x000000040e047210 */ /* 0x000fc60007f3e0ff */
[----:B------:R-:W-:-:S05]  /*21a0*/  IMAD R3, R2, UR5, R3 ;  /* 0x0000000502037c24 */ /* 0x000fca000f8e0203 */
[----:B------:R-:W-:-:S03]  /*21b0*/  IADD3.X R5, R15, R5, R3, P1, !PT ;  /* 0x000000050f057210 */ /* 0x000fc60000ffe403 */
[----:B------:R-:W-:Y:S05]  /*21c0*/  @P0 BRA `(.L_x_33) ;  /* 0x0000002000b00947 */ /* 0x000fea0003800000 */
[----:B------:R-:W1:Y:S01]  /*21d0*/  LDC.64 R74, c[0x0][0x5c8] ;  /* 0x00017200ff4a7b82 */ /* 0x000e620000000a00 */
[----:B-----5:R-:W-:Y:S01]  /*21e0*/  FSETP.NEU.AND P0, PT, R57, RZ, PT ;  /* 0x000000ff3900720b */ /* 0x020fe20003f0d000 */
[----:B------:R-:W-:Y:S01]  /*21f0*/  IMAD R3, R60, -0x2, R7 ;  /* 0xfffffffe3c037824 */ /* 0x000fe200078e0207 */
[----:B------:R-:W-:Y:S01]  /*2200*/  BSSY B0, `(.L_x_33) ;  /* 0x0000228000007945 */ /* 0x000fe20003800000 */
[----:B------:R-:W-:-:S04]  /*2210*/  IMAD.WIDE R66, R19, 0x40, R58 ;  /* 0x0000004013427825 */ /* 0x000fc800078e023a */
[----:B------:R-:W-:Y:S02]  /*2220*/  IMAD.IADD R3, R3, 0x1, -R14 ;  /* 0x0000000103037824 */ /* 0x000fe400078e0a0e */
[----:B------:R-:W-:-:S03]  /*2230*/  IMAD.IADD R0, R65, 0x1, -R0 ;  /* 0x0000000141007824 */ /* 0x000fc600078e0a00 */
[----:B------:R-:W-:-:S04]  /*2240*/  ISETP.GT.AND P2, PT, R3, RZ, PT ;  /* 0x000000ff0300720c */ /* 0x000fc80003f44270 */
[----:B------:R-:W-:Y:S01]  /*2250*/  ISETP.GT.AND P1, PT, R0, RZ, P2 ;  /* 0x000000ff0000720c */ /* 0x000fe20001724270 */
[-C--:B-1----:R-:W-:Y:S02]  /*2260*/  IMAD R6, R67, R74.reuse, RZ ;  /* 0x0000004a43067224 */ /* 0x082fe400078e02ff */
[----:B------:R-:W-:-:S04]  /*2270*/  IMAD.WIDE.U32 R68, R66, R74, R4 ;  /* 0x0000004a42447225 */ /* 0x000fc800078e0004 */
[----:B------:R-:W-:-:S04]  /*2280*/  IMAD R5, R66, R75, R6 ;  /* 0x0000004b42057224 */ /* 0x000fc800078e0206 */
[----:B------:R-:W-:Y:S01]  /*2290*/  IMAD.IADD R7, R69, 0x1, R5 ;  /* 0x0000000145077824 */ /* 0x000fe200078e0205 */
[----:B------:R-:W-:Y:S06]  /*22a0*/  @!P0 BRA `(.L_x_34) ;  /* 0x0000001400e48947 */ /* 0x000fec0003800000 */
[----:B------:R-:W1:Y:S01]  /*22b0*/  LDC.64 R72, c[0x0][0x5b8] ;  /* 0x00016e00ff487b82 */ /* 0x000e620000000a00 */
[----:B------:R-:W-:-:S07]  /*22c0*/  ULDC.64 UR4, c[0x0][0x5c0] ;  /* 0x0001700000047ab9 */ /* 0x000fce0000000a00 */
[----:B------:R-:W2:Y:S08]  /*22d0*/  LDC.64 R76, c[0x0][0x5b0] ;  /* 0x00016c00ff4c7b82 */ /* 0x000eb00000000a00 */
[----:B------:R-:W0:Y:S01]  /*22e0*/  LDC.64 R78, c[0x0][0x5a8] ;  /* 0x00016a00ff4e7b82 */ /* 0x000e220000000a00 */
[-C--:B-1----:R-:W-:Y:S02]  /*22f0*/  IMAD R6, R11, R72.reuse, RZ ;  /* 0x000000480b067224 */ /* 0x082fe400078e02ff */
[----:B------:R-:W-:-:S04]  /*2300*/  IMAD.WIDE.U32 R4, R2, R72, R8 ;  /* 0x0000004802047225 */ /* 0x000fc800078e0008 */
[----:B------:R-:W-:Y:S01]  /*2310*/  IMAD R69, R2, R73, R6 ;  /* 0x0000004902457224 */ /* 0x000fe200078e0206 */
[----:B------:R-:W-:Y:S01]  /*2320*/  IADD3 R10, P0, R14, R4, RZ ;  /* 0x000000040e0a7210 */ /* 0x000fe20007f1e0ff */
[----:B--2---:R-:W-:-:S03]  /*2330*/  IMAD R4, R67, R76, RZ ;  /* 0x0000004c43047224 */ /* 0x004fc600078e02ff */
[----:B------:R-:W-:Y:S01]  /*2340*/  IADD3.X R11, R15, R5, R69, P0, !PT ;  /* 0x000000050f0b7210 */ /* 0x000fe200007fe445 */
[C---:B------:R-:W-:Y:S02]  /*2350*/  IMAD R73, R66.reuse, R77, R4 ;  /* 0x0000004d42497224 */ /* 0x040fe400078e0204 */
[----:B------:R-:W-:-:S04]  /*2360*/  IMAD.WIDE.U32 R4, R66, R76, R10 ;  /* 0x0000004c42047225 */ /* 0x000fc800078e000a */
[----:B------:R-:W-:Y:S01]  /*2370*/  IMAD.IADD R5, R5, 0x1, R73 ;  /* 0x0000000105057824 */ /* 0x000fe200078e0249 */
[----:B0-----:R-:W-:-:S04]  /*2380*/  LEA R12, P0, R4, R78, 0x1 ;  /* 0x0000004e040c7211 */ /* 0x001fc800078008ff */
[----:B------:R-:W-:-:S05]  /*2390*/  LEA.HI.X R13, R4, R79, R5, 0x1, P0 ;  /* 0x0000004f040d7211 */ /* 0x000fca00000f0c05 */
[----:B------:R-:W2:Y:S01]  /*23a0*/  @P1 LDG.E.LTC128B.U16 R19, desc[UR36][R12.64] ;  /* 0x000000240c131981 */ /* 0x000ea2000c1e1520 */
[----:B------:R-:W-:Y:S01]  /*23b0*/  IMAD.WIDE.U32 R4, R66, R76, R14 ;  /* 0x0000004c42047225 */ /* 0x000fe200078e000e */
[----:B------:R-:W-:Y:S02]  /*23c0*/  BSSY B1, `(.L_x_35) ;  /* 0x0000015000017945 */ /* 0x000fe40003800000 */
[----:B------:R-:W-:-:S04]  /*23d0*/  IADD3 R20, P0, R8, R4, RZ ;  /* 0x0000000408147210 */ /* 0x000fc80007f1e0ff */
[----:B------:R-:W-:Y:S02]  /*23e0*/  IADD3.X R21, R9, R73, R5, P0, !PT ;  /* 0x0000004909157210 */ /* 0x000fe400007fe405 */
[----:B------:R-:W-:Y:S01]  /*23f0*/  LEA R6, P0, R68, UR4, 0x1 ;  /* 0x0000000444067c11 */ /* 0x000fe2000f8008ff */
[----:B------:R-:W-:-:S03]  /*2400*/  IMAD.WIDE.U32 R20, R2, R72, R20 ;  /* 0x0000004802147225 */ /* 0x000fc600078e0014 */
[----:B------:R-:W-:Y:S02]  /*2410*/  LEA.HI.X R7, R68, UR5, R7, 0x1, P0 ;  /* 0x0000000544077c11 */ /* 0x000fe400080f0c07 */
[----:B------:R-:W-:-:S04]  /*2420*/  ISETP.GT.AND P0, PT, R3, 0x1, PT ;  /* 0x000000010300780c */ /* 0x000fc80003f04270 */
[----:B------:R-:W-:Y:S01]  /*2430*/  ISETP.GT.AND P3, PT, R0, RZ, P0 ;  /* 0x000000ff0000720c */ /* 0x000fe20000764270 */
[----:B--2---:R-:W-:-:S05]  /*2440*/  HADD2.F32 R4, -RZ, R19.H0_H0 ;  /* 0x20000013ff047230 */ /* 0x004fca0000004100 */
[----:B------:R-:W-:Y:S01]  /*2450*/  FMUL R5, R4, R57 ;  /* 0x0000003904057220 */ /* 0x000fe20000400000 */
[----:B------:R-:W-:-:S03]  /*2460*/  LEA R4, P4, R20, R78, 0x1 ;  /* 0x0000004e14047211 */ /* 0x000fc600078808ff */
[----:B------:R-:W-:-:S05]  /*2470*/  FFMA R5, R24, R56, R5 ;  /* 0x0000003818057223 */ /* 0x000fca0000000005 */
[----:B------:R-:W-:Y:S01]  /*2480*/  F2FP.F16.F32.PACK_AB R12, RZ, R5 ;  /* 0x00000005ff0c723e */ /* 0x000fe200000000ff */
[----:B------:R-:W-:-:S03]  /*2490*/  IMAD.IADD R5, R69, 0x1, R21 ;  /* 0x0000000145057824 */ /* 0x000fc600078e0215 */
[----:B------:R-:W-:Y:S01]  /*24a0*/  PRMT R13, R12, 0x7610, R13 ;  /* 0x000076100c0d7816 */ /* 0x000fe2000000000d */
[----:B------:R-:W-:Y:S01]  /*24b0*/  IMAD.SHL.U32 R12, R76, 0x8, RZ ;  /* 0x000000084c0c7824 */ /* 0x000fe200078e00ff */
[----:B------:R-:W-:-:S03]  /*24c0*/  LEA.HI.X R5, R20, R79, R5, 0x1, P4 ;  /* 0x0000004f14057211 */ /* 0x000fc600020f0c05 */
[----:B------:R0:W-:Y:S02]  /*24d0*/  @P1 STG.E.U16 desc[UR36][R6.64], R13 ;  /* 0x0000000d06001986 */ /* 0x0001e4000c101524 */
[----:B0-----:R-:W-:Y:S01]  /*24e0*/  SHF.L.U64.HI R13, R76, 0x3, R77 ;  /* 0x000000034c0d7819 */ /* 0x001fe2000001024d */
[----:B------:R-:W-:Y:S06]  /*24f0*/  @!P3 BRA `(.L_x_36) ;  /* 0x000000000004b947 */ /* 0x000fec0003800000 */
[----:B------:R0:W5:Y:S02]  /*2500*/  LDG.E.LTC128B.U16 R19, desc[UR36][R4.64+0x2] ;  /* 0x0000022404137981 */ /* 0x000164000c1e1520 */
.L_x_36:
[----:B------:R-:W-:Y:S05]  /*2510*/  BSYNC B1 ;  /* 0x0000000000017941 */ /* 0x000fea0003800000 */
.L_x_35:
[----:B-----5:R-:W-:Y:S01]  /*2520*/  HADD2.F32 R20, -RZ, R19.H0_H0 ;  /* 0x20000013ff147230 */ /* 0x020fe20000004100 */
[----:B------:R-:W-:Y:S01]  /*2530*/  ISETP.GT.AND P2, PT, R0, 0x8, P2 ;  /* 0x000000080000780c */ /* 0x000fe20001744270 */
[----:B------:R-:W-:-:S04]  /*2540*/  IMAD.WIDE.U32 R66, R66, R76, R12 ;  /* 0x0000004c42427225 */ /* 0x000fc800078e000c */
[----:B------:R-:W-:Y:S01]  /*2550*/  FMUL R20, R20, R57 ;  /* 0x0000003914147220 */ /* 0x000fe20000400000 */
[----:B------:R-:W-:Y:S01]  /*2560*/  IMAD.IADD R73, R73, 0x1, R67 ;  /* 0x0000000149497824 */ /* 0x000fe200078e0243 */
[----:B------:R-:W-:Y:S02]  /*2570*/  IADD3 R10, P1, R10, R66, RZ ;  /* 0x000000420a0a7210 */ /* 0x000fe40007f3e0ff */
[----:B------:R-:W-:-:S03]  /*2580*/  FFMA R20, R25, R56, R20 ;  /* 0x0000003819147223 */ /* 0x000fc60000000014 */
[----:B------:R-:W-:Y:S01]  /*2590*/  IMAD.X R11, R73, 0x1, R11, P1 ;  /* 0x00000001490b7824 */ /* 0x000fe200008e060b */
[C---:B------:R-:W-:Y:S02]  /*25a0*/  LEA R12, P1, R10.reuse, R78, 0x1 ;  /* 0x0000004e0a0c7211 */ /* 0x040fe400078208ff */
[----:B------:R-:W-:Y:S02]  /*25b0*/  F2FP.F16.F32.PACK_AB R20, RZ, R20 ;  /* 0x00000014ff14723e */ /* 0x000fe400000000ff */
[----:B------:R-:W-:-:S03]  /*25c0*/  LEA.HI.X R13, R10, R79, R11, 0x1, P1 ;  /* 0x0000004f0a0d7211 */ /* 0x000fc600008f0c0b */
[----:B------:R1:W-:Y:S04]  /*25d0*/  @P3 STG.E.U16 desc[UR36][R6.64+0x2], R20 ;  /* 0x0000021406003986 */ /* 0x0003e8000c101524 */
[----:B------:R-:W2:Y:S01]  /*25e0*/  @P2 LDG.E.LTC128B.U16 R19, desc[UR36][R12.64] ;  /* 0x000000240c132981 */ /* 0x000ea2000c1e1520 */
[----:B------:R-:W-:Y:S01]  /*25f0*/  IADD3 R14, P1, P3, R8, R66, R14 ;  /* 0x00000042080e7210 */ /* 0x000fe20007b3e00e */
[----:B------:R-:W-:Y:S01]  /*2600*/  BSSY B1, `(.L_x_37) ;  /* 0x0000011000017945 */ /* 0x000fe20003800000 */
[C---:B------:R-:W-:Y:S02]  /*2610*/  SHF.L.U64.HI R11, R74.reuse, 0x4, R75 ;  /* 0x000000044a0b7819 */ /* 0x040fe4000001024b */
[----:B------:R-:W-:Y:S02]  /*2620*/  IADD3.X R15, R9, R73, R15, P1, P3 ;  /* 0x00000049090f7210 */ /* 0x000fe40000fe640f */
[----:B------:R-:W-:-:S02]  /*2630*/  LEA R10, P1, R74, R6, 0x4 ;  /* 0x000000064a0a7211 */ /* 0x000fc400078220ff */
[----:B------:R-:W-:Y:S01]  /*2640*/  ISETP.GT.AND P0, PT, R0, 0x8, P0 ;  /* 0x000000080000780c */ /* 0x000fe20000704270 */
[----:B------:R-:W-:-:S04]  /*2650*/  IMAD.WIDE.U32 R14, R2, R72, R14 ;  /* 0x00000048020e7225 */ /* 0x000fc800078e000e */
[----:B------:R-:W-:Y:S02]  /*2660*/  IMAD.X R11, R11, 0x1, R7, P1 ;  /* 0x000000010b0b7824 */ /* 0x000fe400008e0607 */
[----:B------:R-:W-:Y:S02]  /*2670*/  IMAD.IADD R2, R69, 0x1, R15 ;  /* 0x0000000145027824 */ /* 0x000fe400078e020f */
[----:B--2---:R-:W-:-:S05]  /*2680*/  HADD2.F32 R8, -RZ, R19.H0_H0 ;  /* 0x20000013ff087230 */ /* 0x004fca0000004100 */
[----:B------:R-:W-:Y:S01]  /*2690*/  FMUL R9, R8, R57 ;  /* 0x0000003908097220 */ /* 0x000fe20000400000 */
[----:B------:R-:W-:-:S03]  /*26a0*/  LEA R8, P3, R14, R78, 0x1 ;  /* 0x0000004e0e087211 */ /* 0x000fc600078608ff */
[----:B------:R-:W-:-:S05]  /*26b0*/  FFMA R9, R26, R56, R9 ;  /* 0x000000381a097223 */ /* 0x000fca0000000009 */
[----:B------:R-:W-:Y:S02]  /*26c0*/  F2FP.F16.F32.PACK_AB R12, RZ, R9 ;  /* 0x00000009ff0c723e */ /* 0x000fe400000000ff */
[----:B------:R-:W-:-:S03]  /*26d0*/  LEA.HI.X R9, R14, R79, R2, 0x1, P3 ;  /* 0x0000004f0e097211 */ /* 0x000fc600018f0c02 */
[----:B------:R1:W-:Y:S01]  /*26e0*/  @P2 STG.E.U16 desc[UR36][R10.64], R12 ;  /* 0x0000000c0a002986 */ /* 0x0003e2000c101524 */
[----:B------:R-:W-:Y:S05]  /*26f0*/  @!P0 BRA `(.L_x_38) ;  /* 0x0000000000048947 */ /* 0x000fea0003800000 */
[----:B------:R2:W5:Y:S02]  /*2700*/  LDG.E.LTC128B.U16 R19, desc[UR36][R8.64+0x2] ;  /* 0x0000022408137981 */ /* 0x000564000c1e1520 */
.L_x_38:
[----:B------:R-:W-:Y:S05]  /*2710*/  BSYNC B1 ;  /* 0x0000000000017941 */ /* 0x000fea0003800000 */
.L_x_37:
[----:B-----5:R-:W-:Y:S01]  /*2720*/  HADD2.F32 R2, -RZ, R19.H0_H0 ;  /* 0x20000013ff027230 */ /* 0x020fe20000004100 */
[----:B------:R-:W-:Y:S01]  /*2730*/  ISETP.GT.AND P1, PT, R3, 0x8, PT ;  /* 0x000000080300780c */ /* 0x000fe20003f24270 */
[----:B------:R-:W-:Y:S03]  /*2740*/  BSSY B1, `(.L_x_39) ;  /* 0x0000008000017945 */ /* 0x000fe60003800000 */
[----:B------:R-:W-:Y:S01]  /*2750*/  FMUL R2, R2, R57 ;  /* 0x0000003902027220 */ /* 0x000fe20000400000 */
[----:B------:R-:W-:-:S03]  /*2760*/  ISETP.GT.AND P2, PT, R0, RZ, P1 ;  /* 0x000000ff0000720c */ /* 0x000fc60000f44270 */
[----:B------:R-:W-:-:S05]  /*2770*/  FFMA R2, R27, R56, R2 ;  /* 0x000000381b027223 */ /* 0x000fca0000000002 */
[----:B------:R-:W-:-:S05]  /*2780*/  F2FP.F16.F32.PACK_AB R2, RZ, R2 ;  /* 0x00000002ff02723e */ /* 0x000fca00000000ff */
[----:B------:R3:W-:Y:S01]  /*2790*/  @P0 STG.E.U16 desc[UR36][R10.64+0x2], R2 ;  /* 0x000002020a000986 */ /* 0x0007e2000c101524 */
[----:B------:R-:W-:Y:S05]  /*27a0*/  @!P2 BRA `(.L_x_40) ;  /* 0x000000000004a947 */ /* 0x000fea0003800000 */
[----:B------:R4:W5:Y:S02]  /*27b0*/  LDG.E.LTC128B.U16 R19, desc[UR36][R4.64+0x10] ;  /* 0x0000102404137981 */ /* 0x000964000c1e1520 */
.L_x_40:
[----:B------:R-:W-:Y:S05]  /*27c0*/  BSYNC B1 ;  /* 0x0000000000017941 */ /* 0x000fea0003800000 */
.L_x_39:
[----:B---3-5:R-:W-:Y:S01]  /*27d0*/  HADD2.F32 R2, -RZ, R19.H0_H0 ;  /* 0x20000013ff027230 */ /* 0x028fe20000004100 */
        /* <DEDUP_REMOVED lines=9> */
.L_x_42:
[----:B------:R-:W-:Y:S05]  /*2870*/  BSYNC B1 ;  /* 0x0000000000017941 */ /* 0x000fea0003800000 */
.L_x_41:
[----:B-----5:R-:W-:Y:S01]  /*2880*/  HADD2.F32 R2, -RZ, R19.H0_H0 ;  /* 0x20000013ff027230 */ /* 0x020fe20000004100 */
[----:B------:R-:W-:Y:S01]  /*2890*/  ISETP.GT.AND P1, PT, R0, 0x8, P1 ;  /* 0x000000080000780c */ /* 0x000fe20000f24270 */
[----:B------:R-:W-:Y:S03]  /*28a0*/  BSSY B1, `(.L_x_43) ;  /* 0x0000007000017945 */ /* 0x000fe60003800000 */
[----:B------:R-:W-:-:S04]  /*28b0*/  FMUL R2, R2, R57 ;  /* 0x0000003902027220 */ /* 0x000fc80000400000 */
[----:B------:R-:W-:-:S05]  /*28c0*/  FFMA R2, R29, R56, R2 ;  /* 0x000000381d027223 */ /* 0x000fca0000000002 */
[----:B------:R-:W-:-:S05]  /*28d0*/  F2FP.F16.F32.PACK_AB R2, RZ, R2 ;  /* 0x00000002ff02723e */ /* 0x000fca00000000ff */
[----:B------:R0:W-:Y:S01]  /*28e0*/  @P3 STG.E.U16 desc[UR36][R6.64+0x12], R2 ;  /* 0x0000120206003986 */ /* 0x0001e2000c101524 */
[----:B------:R-:W-:Y:S05]  /*28f0*/  @!P1 BRA `(.L_x_44) ;  /* 0x0000000000049947 */ /* 0x000fea0003800000 */
[----:B------:R0:W5:Y:S02]  /*2900*/  LDG.E.LTC128B.U16 R19, desc[UR36][R8.64+0x10] ;  /* 0x0000102408137981 */ /* 0x000164000c1e1520 */
.L_x_44:
[----:B------:R-:W-:Y:S05]  /*2910*/  BSYNC B1 ;  /* 0x0000000000017941 */ /* 0x000fea0003800000 */
.L_x_43:
[----:B0----5:R-:W-:Y:S01]  /*2920*/  HADD2.F32 R2, -RZ, R19.H0_H0 ;  /* 0x20000013ff027230 */ /* 0x021fe20000004100 */
[----:B------:R-:W-:Y:S01]  /*2930*/  ISETP.GT.AND P0, PT, R0, 0x8, P0 ;  /* 0x000000080000780c */ /* 0x000fe20000704270 */
[----:B------:R-:W-:Y:S03]  /*2940*/  BSSY B1, `(.L_x_45) ;  /* 0x0000007000017945 */ /* 0x000fe60003800000 */
[----:B---3--:R-:W-:-:S04]  /*2950*/  FMUL R13, R2, R57 ;  /* 0x00000039020d7220 */ /* 0x008fc80000400000 */
[----:B------:R-:W-:-:S05]  /*2960*/  FFMA R13, R30, R56, R13 ;  /* 0x000000381e0d7223 */ /* 0x000fca000000000d */
[----:B------:R-:W-:-:S05]  /*2970*/  F2FP.F16.F32.PACK_AB R13, RZ, R13 ;  /* 0x0000000dff0d723e */ /* 0x000fca00000000ff */
[----:B------:R0:W-:Y:S01]  /*2980*/  @P1 STG.E.U16 desc[UR36][R10.64+0x10], R13 ;  /* 0x0000100d0a001986 */ /* 0x0001e2000c101524 */
[----:B------:R-:W-:Y:S05]  /*2990*/  @!P0 BRA `(.L_x_46) ;  /* 0x0000000000048947 */ /* 0x000fea0003800000 */
[----:B------:R3:W5:Y:S02]  /*29a0*/  LDG.E.LTC128B.U16 R19, desc[UR36][R8.64+0x12] ;  /* 0x0000122408137981 */ /* 0x000764000c1e1520 */
.L_x_46:
[----:B------:R-:W-:Y:S05]  /*29b0*/  BSYNC B1 ;  /* 0x0000000000017941 */ /* 0x000fea0003800000 */
.L_x_45:
        /* <DEDUP_REMOVED lines=10> */
.L_x_48:
[----:B------:R-:W-:Y:S05]  /*2a60*/  BSYNC B1 ;  /* 0x0000000000017941 */ /* 0x000fea0003800000 */
.L_x_47:
[----:B0----5:R-:W-:Y:S01]  /*2a70*/  HADD2.F32 R2, -RZ, R19.H0_H0 ;  /* 0x20000013ff027230 */ /* 0x021fe20000004100 */
        /* <DEDUP_REMOVED lines=9> */
.L_x_50:
[----:B------:R-:W-:Y:S05]  /*2b10*/  BSYNC B1 ;  /* 0x0000000000017941 */ /* 0x000fea0003800000 */
.L_x_49:
        /* <DEDUP_REMOVED lines=9> */
.L_x_52:
[----:B------:R-:W-:Y:S05]  /*2bb0*/  BSYNC B1 ;  /* 0x0000000000017941 */ /* 0x000fea0003800000 */
.L_x_51:
[----:B0----5:R-:W-:Y:S01]  /*2bc0*/  HADD2.F32 R2, -RZ, R19.H0_H0 ;  /* 0x20000013ff027230 */ /* 0x021fe20000004100 */
        /* <DEDUP_REMOVED lines=8> */
.L_x_54:
[----:B------:R-:W-:Y:S05]  /*2c50*/  BSYNC B1 ;  /* 0x0000000000017941 */ /* 0x000fea0003800000 */
.L_x_53:
        /* <DEDUP_REMOVED lines=10> */
.L_x_56:
[----:B------:R-:W-:Y:S05]  /*2d00*/  BSYNC B1 ;  /* 0x0000000000017941 */ /* 0x000fea0003800000 */
.L_x_55:
        /* <DEDUP_REMOVED lines=10> */
.L_x_58:
[----:B------:R-:W-:Y:S05]  /*2db0*/  BSYNC B1 ;  /* 0x0000000000017941 */ /* 0x000fea0003800000 */
.L_x_57:
        /* <DEDUP_REMOVED lines=9> */
.L_x_60:
[----:B------:R-:W-:Y:S05]  /*2e50*/  BSYNC B1 ;  /* 0x0000000000017941 */ /* 0x000fea0003800000 */
.L_x_59:
        /* <DEDUP_REMOVED lines=9> */
.L_x_62:
[----:B------:R-:W-:Y:S05]  /*2ef0*/  BSYNC B1 ;  /* 0x0000000000017941 */ /* 0x000fea0003800000 */
.L_x_61:
        /* <DEDUP_REMOVED lines=10> */
.L_x_64:
[----:B------:R-:W-:Y:S05]  /*2fa0*/  BSYNC B1 ;  /* 0x0000000000017941 */ /* 0x000fea0003800000 */
.L_x_63:
        /* <DEDUP_REMOVED lines=10> */
.L_x_66:
[----:B------:R-:W-:Y:S05]  /*3050*/  BSYNC B1 ;  /* 0x0000000000017941 */ /* 0x000fea0003800000 */
.L_x_65:
        /* <DEDUP_REMOVED lines=9> */
.L_x_68:
[----:B------:R-:W-:Y:S05]  /*30f0*/  BSYNC B1 ;  /* 0x0000000000017941 */ /* 0x000fea0003800000 */
.L_x_67:
        /* <DEDUP_REMOVED lines=9> */
.L_x_70:
[----:B------:R-:W-:Y:S05]  /*3190*/  BSYNC B1 ;  /* 0x0000000000017941 */ /* 0x000fea0003800000 */
.L_x_69:
        /* <DEDUP_REMOVED lines=10> */
.L_x_72:
[----:B------:R-:W-:Y:S05]  /*3240*/  BSYNC B1 ;  /* 0x0000000000017941 */ /* 0x000fea0003800000 */
.L_x_71:
        /* <DEDUP_REMOVED lines=10> */
.L_x_74:
[----:B------:R-:W-:Y:S05]  /*32f0*/  BSYNC B1 ;  /* 0x0000000000017941 */ /* 0x000fea0003800000 */
.L_x_73:
        /* <DEDUP_REMOVED lines=9> */
.L_x_76:
[----:B------:R-:W-:Y:S05]  /*3390*/  BSYNC B1 ;  /* 0x0000000000017941 */ /* 0x000fea0003800000 */
.L_x_75:
        /* <DEDUP_REMOVED lines=9> */
.L_x_78:
[----:B------:R-:W-:Y:S05]  /*3430*/  BSYNC B1 ;  /* 0x0000000000017941 */ /* 0x000fea0003800000 */
.L_x_77:
        /* <DEDUP_REMOVED lines=10> */
.L_x_80:
[----:B------:R-:W-:Y:S05]  /*34e0*/  BSYNC B1 ;  /* 0x0000000000017941 */ /* 0x000fea0003800000 */
.L_x_79:
        /* <DEDUP_REMOVED lines=10> */
.L_x_82:
[----:B------:R-:W-:Y:S05]  /*3590*/  BSYNC B1 ;  /* 0x0000000000017941 */ /* 0x000fea0003800000 */
.L_x_81:
        /* <DEDUP_REMOVED lines=9> */
.L_x_84:
[----:B------:R-:W-:Y:S05]  /*3630*/  BSYNC B1 ;  /* 0x0000000000017941 */ /* 0x000fea0003800000 */
.L_x_83:
        /* <DEDUP_REMOVED lines=9> */
.L_x_86:
[----:B------:R-:W-:Y:S05]  /*36d0*/  BSYNC B1 ;  /* 0x0000000000017941 */ /* 0x000fea0003800000 */
.L_x_85:
        /* <DEDUP_REMOVED lines=10> */
.L_x_88:
[----:B------:R-:W-:Y:S05]  /*3780*/  BSYNC B1 ;  /* 0x0000000000017941 */ /* 0x000fea0003800000 */
.L_x_87:
[----:B0----5:R-:W-:Y:S01]  /*3790*/  HADD2.F32 R2, -RZ, R19.H0_H0 ;  /* 0x20000013ff027230 */ /* 0x021fe20000004100 */
[----:B------:R-:W-:Y:S01]  /*37a0*/  ISETP.GT.AND P0, PT, R3, 0x39, PT ;  /* 0x000000390300780c */ /* 0x000fe20003f04270 */
[----:B------:R-:W-:Y:S01]  /*37b0*/  @P2 IMAD.MOV.U32 R3, RZ, RZ, R7 ;  /* 0x000000ffff032224 */ /* 0x000fe200078e0007 */
[----:B------:R-:W-:Y:S02]  /*37c0*/  BSSY B1, `(.L_x_89) ;  /* 0x0000009000017945 */ /* 0x000fe40003800000 */
[----:B------:R-:W-:Y:S01]  /*37d0*/  FMUL R13, R2, R57 ;  /* 0x00000039020d7220 */ /* 0x000fe20000400000 */
[----:B------:R-:W-:Y:S01]  /*37e0*/  @P2 IMAD.MOV.U32 R2, RZ, RZ, R6 ;  /* 0x000000ffff022224 */ /* 0x000fe200078e0006 */
[----:B------:R-:W-:Y:S02]  /*37f0*/  ISETP.GT.AND P3, PT, R0, RZ, P0 ;  /* 0x000000ff0000720c */ /* 0x000fe40000764270 */
[----:B------:R-:W-:-:S05]  /*3800*/  FFMA R13, R52, R56, R13 ;  /* 0x00000038340d7223 */ /* 0x000fca000000000d */
[----:B------:R-:W-:-:S05]  /*3810*/  F2FP.F16.F32.PACK_AB R13, RZ, R13 ;  /* 0x0000000dff0d723e */ /* 0x000fca00000000ff */
[----:B------:R0:W-:Y:S01]  /*3820*/  @P2 STG.E.U16 desc[UR36][R2.64+0x70], R13 ;  /* 0x0000700d02002986 */ /* 0x0001e2000c101524 */
[----:B------:R-:W-:Y:S05]  /*3830*/  @!P3 BRA `(.L_x_90) ;  /* 0x000000000004b947 */ /* 0x000fea0003800000 */
[----:B------:R0:W5:Y:S02]  /*3840*/  LDG.E.LTC128B.U16 R19, desc[UR36][R4.64+0x72] ;  /* 0x0000722404137981 */ /* 0x000164000c1e1520 */
.L_x_90:
[----:B------:R-:W-:Y:S05]  /*3850*/  BSYNC B1 ;  /* 0x0000000000017941 */ /* 0x000fea0003800000 */
.L_x_89:
        /* <DEDUP_REMOVED lines=9> */
.L_x_92:
[----:B------:R-:W-:Y:S05]  /*38f0*/  BSYNC B1 ;  /* 0x0000000000017941 */ /* 0x000fea0003800000 */
.L_x_91:
[----:B0----5:R-:W-:Y:S01]  /*3900*/  HADD2.F32 R2, -RZ, R19.H0_H0 ;  /* 0x20000013ff027230 */ /* 0x021fe20000004100 */
[----:B------:R-:W-:Y:S01]  /*3910*/  ISETP.GT.AND P0, PT, R0, 0x8, P0 ;  /* 0x000000080000780c */ /* 0x000fe20000704270 */
[----:B------:R-:W-:Y:S03]  /*3920*/  BSSY B1, `(.L_x_93) ;  /* 0x000000a000017945 */ /* 0x000fe60003800000 */
[----:B------:R-:W-:Y:S01]  /*3930*/  FMUL R3, R2, R57 ;  /* 0x0000003902037220 */ /* 0x000fe20000400000 */
[----:B------:R-:W-:-:S03]  /*3940*/  @P1 IMAD.MOV.U32 R2, RZ, RZ, R10 ;  /* 0x000000ffff021224 */ /* 0x000fc600078e000a */
[----:B------:R-:W-:-:S05]  /*3950*/  FFMA R3, R54, R56, R3 ;  /* 0x0000003836037223 */ /* 0x000fca0000000003 */
[----:B------:R-:W-:-:S04]  /*3960*/  F2FP.F16.F32.PACK_AB R3, RZ, R3 ;  /* 0x00000003ff03723e */ /* 0x000fc800000000ff */
[----:B----4-:R-:W-:Y:S01]  /*3970*/  PRMT R4, R3, 0x7610, R4 ;  /* 0x0000761003047816 */ /* 0x010fe20000000004 */
[----:B------:R-:W-:-:S05]  /*3980*/  @P1 IMAD.MOV.U32 R3, RZ, RZ, R11 ;  /* 0x000000ffff031224 */ /* 0x000fca00078e000b */
[----:B------:R0:W-:Y:S01]  /*3990*/  @P1 STG.E.U16 desc[UR36][R2.64+0x70], R4 ;  /* 0x0000700402001986 */ /* 0x0001e2000c101524 */
[----:B------:R-:W-:Y:S05]  /*39a0*/  @!P0 BRA `(.L_x_94) ;  /* 0x0000000000048947 */ /* 0x000fea0003800000 */
[----:B------:R4:W5:Y:S02]  /*39b0*/  LDG.E.LTC128B.U16 R19, desc[UR36][R8.64+0x72] ;  /* 0x0000722408137981 */ /* 0x000964000c1e1520 */
.L_x_94:
[----:B------:R-:W-:Y:S05]  /*39c0*/  BSYNC B1 ;  /* 0x0000000000017941 */ /* 0x000fea0003800000 */
.L_x_93:
[----:B------:R-:W-:Y:S05]  /*39d0*/  @!P0 BRA `(.L_x_95) ;  /* 0x0000000800a88947 */ /* 0x000fea0003800000 */
[----:B-----5:R-:W-:-:S05]  /*39e0*/  HADD2.F32 R0, -RZ, R19.H0_H0 ;  /* 0x20000013ff007230 */ /* 0x020fca0000004100 */
[----:B------:R-:W-:-:S04]  /*39f0*/  FMUL R0, R0, R57 ;  /* 0x0000003900007220 */ /* 0x000fc80000400000 */
[----:B------:R-:W-:-:S05]  /*3a00*/  FFMA R0, R55, R56, R0 ;  /* 0x0000003837007223 */ /* 0x000fca0000000000 */
[----:B------:R-:W-:-:S05]  /*3a10*/  F2FP.F16.F32.PACK_AB R0, RZ, R0 ;  /* 0x00000000ff00723e */ /* 0x000fca00000000ff */
[----:B------:R0:W-:Y:S01]  /*3a20*/  STG.E.U16 desc[UR36][R10.64+0x72], R0 ;  /* 0x000072000a007986 */ /* 0x0001e2000c101524 */
[----:B------:R-:W-:Y:S05]  /*3a30*/  BRA `(.L_x_95) ;  /* 0x0000000800907947 */ /* 0x000fea0003800000 */
.L_x_34:
[----:B------:R-:W-:Y:S01]  /*3a40*/  ISETP.GT.AND P0, PT, R3, 0x1, PT ;  /* 0x000000010300780c */ /* 0x000fe20003f04270 */
[----:B------:R-:W-:Y:S01]  /*3a50*/  ULDC.64 UR4, c[0x0][0x5c0] ;  /* 0x0001700000047ab9 */ /* 0x000fe20000000a00 */
[-C--:B------:R-:W-:Y:S01]  /*3a60*/  FMUL R24, R24, R56.reuse ;  /* 0x0000003818187220 */ /* 0x080fe20000400000 */
[-C--:B------:R-:W-:Y:S01]  /*3a70*/  FMUL R25, R25, R56.reuse ;  /* 0x0000003819197220 */ /* 0x080fe20000400000 */
[----:B------:R-:W-:Y:S01]  /*3a80*/  ISETP.GT.AND P3, PT, R0, RZ, P0 ;  /* 0x000000ff0000720c */ /* 0x000fe20000764270 */
[-C--:B------:R-:W-:Y:S01]  /*3a90*/  FMUL R26, R26, R56.reuse ;  /* 0x000000381a1a7220 */ /* 0x080fe20000400000 */
[----:B------:R-:W-:Y:S01]  /*3aa0*/  LEA R4, P4, R68, UR4, 0x1 ;  /* 0x0000000444047c11 */ /* 0x000fe2000f8808ff */
[----:B------:R-:W-:Y:S01]  /*3ab0*/  FMUL R27, R27, R56 ;  /* 0x000000381b1b7220 */ /* 0x000fe20000400000 */
[----:B------:R-:W-:Y:S01]  /*3ac0*/  F2FP.F16.F32.PACK_AB R24, RZ, R24 ;  /* 0x00000018ff18723e */ /* 0x000fe200000000ff */
[-C--:B------:R-:W-:Y:S01]  /*3ad0*/  FMUL R28, R28, R56.reuse ;  /* 0x000000381c1c7220 */ /* 0x080fe20000400000 */
[----:B------:R-:W-:Y:S01]  /*3ae0*/  LEA.HI.X R5, R68, UR5, R7, 0x1, P4 ;  /* 0x0000000544057c11 */ /* 0x000fe2000a0f0c07 */
[-C--:B------:R-:W-:Y:S01]  /*3af0*/  FMUL R29, R29, R56.reuse ;  /* 0x000000381d1d7220 */ /* 0x080fe20000400000 */
[----:B------:R-:W-:Y:S01]  /*3b00*/  F2FP.F16.F32.PACK_AB R25, RZ, R25 ;  /* 0x00000019ff19723e */ /* 0x000fe200000000ff */
[-C--:B------:R-:W-:Y:S01]  /*3b10*/  FMUL R30, R30, R56.reuse ;  /* 0x000000381e1e7220 */ /* 0x080fe20000400000 */
[----:B------:R-:W-:Y:S01]  /*3b20*/  SHF.L.U64.HI R75, R74, 0x4, R75 ;  /* 0x000000044a4b7819 */ /* 0x000fe2000001024b */
[----:B------:R-:W-:Y:S01]  /*3b30*/  @P1 STG.E.U16 desc[UR36][R4.64], R24 ;  /* 0x0000001804001986 */ /* 0x000fe2000c101524 */
[----:B------:R-:W-:Y:S01]  /*3b40*/  ISETP.GT.AND P1, PT, R3, 0x8, PT ;  /* 0x000000080300780c */ /* 0x000fe20003f24270 */
[----:B------:R-:W-:Y:S01]  /*3b50*/  FMUL R31, R31, R56 ;  /* 0x000000381f1f7220 */ /* 0x000fe20000400000 */
[----:B------:R-:W-:Y:S01]  /*3b60*/  ISETP.GT.AND P4, PT, R0, 0x8, P0 ;  /* 0x000000080000780c */ /* 0x000fe20000784270 */
[----:B------:R-:W-:Y:S01]  /*3b70*/  @P3 STG.E.U16 desc[UR36][R4.64+0x2], R25 ;  /* 0x0000021904003986 */ /* 0x000fe2000c101524 */
[----:B------:R-:W-:Y:S01]  /*3b80*/  LEA R6, P3, R74, R4, 0x4 ;  /* 0x000000044a067211 */ /* 0x000fe200078620ff */
[-C--:B------:R-:W-:Y:S01]  /*3b90*/  FMUL R32, R32, R56.reuse ;  /* 0x0000003820207220 */ /* 0x080fe20000400000 */
[C---:B------:R-:W-:Y:S01]  /*3ba0*/  ISETP.GT.AND P2, PT, R0.reuse, 0x8, P2 ;  /* 0x000000080000780c */ /* 0x040fe20001744270 */
[-C--:B------:R-:W-:Y:S01]  /*3bb0*/  FMUL R33, R33, R56.reuse ;  /* 0x0000003821217220 */ /* 0x080fe20000400000 */
[----:B------:R-:W-:Y:S01]  /*3bc0*/  ISETP.GT.AND P0, PT, R3, 0x9, PT ;  /* 0x000000090300780c */ /* 0x000fe20003f04270 */
[----:B------:R-:W-:Y:S01]  /*3bd0*/  IMAD.X R7, R75, 0x1, R5, P3 ;  /* 0x000000014b077824 */ /* 0x000fe200018e0605 */
[----:B------:R-:W-:Y:S01]  /*3be0*/  ISETP.GT.AND P5, PT, R0, RZ, P1 ;  /* 0x000000ff0000720c */ /* 0x000fe20000fa4270 */
[-C--:B------:R-:W-:Y:S01]  /*3bf0*/  FMUL R34, R34, R56.reuse ;  /* 0x0000003822227220 */ /* 0x080fe20000400000 */
[----:B------:R-:W-:Y:S01]  /*3c00*/  ISETP.GT.AND P3, PT, R0, RZ, P0 ;  /* 0x000000ff0000720c */ /* 0x000fe20000764270 */
[----:B------:R-:W-:Y:S01]  /*3c10*/  FMUL R35, R35, R56 ;  /* 0x0000003823237220 */ /* 0x000fe20000400000 */
[----:B------:R-:W-:Y:S01]  /*3c20*/  F2FP.F16.F32.PACK_AB R26, RZ, R26 ;  /* 0x0000001aff1a723e */ /* 0x000fe200000000ff */
[-C--:B------:R-:W-:Y:S01]  /*3c30*/  FMUL R36, R36, R56.reuse ;  /* 0x0000003824247220 */ /* 0x080fe20000400000 */
[----:B------:R-:W-:Y:S01]  /*3c40*/  F2FP.F16.F32.PACK_AB R27, RZ, R27 ;  /* 0x0000001bff1b723e */ /* 0x000fe200000000ff */
[----:B------:R-:W-:Y:S01]  /*3c50*/  FMUL R37, R37, R56 ;  /* 0x0000003825257220 */ /* 0x000fe20000400000 */
[----:B------:R-:W-:Y:S01]  /*3c60*/  F2FP.F16.F32.PACK_AB R28, RZ, R28 ;  /* 0x0000001cff1c723e */ /* 0x000fe200000000ff */
[----:B------:R-:W-:Y:S01]  /*3c70*/  @P2 STG.E.U16 desc[UR36][R6.64], R26 ;  /* 0x0000001a06002986 */ /* 0x000fe2000c101524 */
[----:B------:R-:W-:Y:S01]  /*3c80*/  F2FP.F16.F32.PACK_AB R29, RZ, R29 ;  /* 0x0000001dff1d723e */ /* 0x000fe200000000ff */
[-C--:B------:R-:W-:Y:S01]  /*3c90*/  FMUL R38, R38, R56.reuse ;  /* 0x0000003826267220 */ /* 0x080fe20000400000 */
[C---:B------:R-:W-:Y:S01]  /*3ca0*/  ISETP.GT.AND P2, PT, R0.reuse, 0x8, P1 ;  /* 0x000000080000780c */ /* 0x040fe20000f44270 */
[----:B------:R-:W-:Y:S01]  /*3cb0*/  @P4 STG.E.U16 desc[UR36][R6.64+0x2], R27 ;  /* 0x0000021b06004986 */ /* 0x000fe2000c101524 */
[----:B------:R-:W-:Y:S01]  /*3cc0*/  ISETP.GT.AND P1, PT, R3, 0x10, PT ;  /* 0x000000100300780c */ /* 0x000fe20003f24270 */
[----:B------:R-:W-:Y:S01]  /*3cd0*/  FMUL R39, R39, R56 ;  /* 0x0000003827277220 */ /* 0x000fe20000400000 */
[----:B------:R-:W-:Y:S01]  /*3ce0*/  F2FP.F16.F32.PACK_AB R30, RZ, R30 ;  /* 0x0000001eff1e723e */ /* 0x000fe200000000ff */
[----:B------:R-:W-:Y:S01]  /*3cf0*/  @P5 STG.E.U16 desc[UR36][R4.64+0x10], R28 ;  /* 0x0000101c04005986 */ /* 0x000fe2000c101524 */
[----:B------:R-:W-:Y:S01]  /*3d00*/  ISETP.GT.AND P4, PT, R0, RZ, P1 ;  /* 0x000000ff0000720c */ /* 0x000fe20000f84270 */
[-C--:B------:R-:W-:Y:S01]  /*3d10*/  FMUL R40, R40, R56.reuse ;  /* 0x0000003828287220 */ /* 0x080fe20000400000 */
[----:B------:R-:W-:Y:S01]  /*3d20*/  F2FP.F16.F32.PACK_AB R31, RZ, R31 ;  /* 0x0000001fff1f723e */ /* 0x000fe200000000ff */
[----:B------:R-:W-:Y:S01]  /*3d30*/  @P3 STG.E.U16 desc[UR36][R4.64+0x12], R29 ;  /* 0x0000121d04003986 */ /* 0x000fe2000c101524 */
[----:B------:R-:W-:Y:S01]  /*3d40*/  ISETP.GT.AND P3, PT, R0, 0x8, P0 ;  /* 0x000000080000780c */ /* 0x000fe20000764270 */
[----:B------:R-:W-:Y:S01]  /*3d50*/  FMUL R41, R41, R56 ;  /* 0x0000003829297220 */ /* 0x000fe20000400000 */
[----:B------:R-:W-:Y:S01]  /*3d60*/  ISETP.GT.AND P0, PT, R3, 0x11, PT ;  /* 0x000000110300780c */ /* 0x000fe20003f04270 */
[----:B------:R-:W-:Y:S01]  /*3d70*/  @P2 STG.E.U16 desc[UR36][R6.64+0x10], R30 ;  /* 0x0000101e06002986 */ /* 0x000fe2000c101524 */
[----:B------:R-:W-:Y:S01]  /*3d80*/  F2FP.F16.F32.PACK_AB R32, RZ, R32 ;  /* 0x00000020ff20723e */ /* 0x000fe200000000ff */
[-C--:B------:R-:W-:Y:S01]  /*3d90*/  FMUL R42, R42, R56.reuse ;  /* 0x000000382a2a7220 */ /* 0x080fe20000400000 */
[C---:B------:R-:W-:Y:S01]  /*3da0*/  ISETP.GT.AND P5, PT, R0.reuse, RZ, P0 ;  /* 0x000000ff0000720c */ /* 0x040fe200007a4270 */
[-C--:B------:R-:W-:Y:S01]  /*3db0*/  FMUL R43, R43, R56.reuse ;  /* 0x000000382b2b7220 */ /* 0x080fe20000400000 */
[----:B------:R-:W-:Y:S01]  /*3dc0*/  ISETP.GT.AND P2, PT, R0, 0x8, P1 ;  /* 0x000000080000780c */ /* 0x000fe20000f44270 */
[-C--:B------:R-:W-:Y:S01]  /*3dd0*/  FMUL R44, R44, R56.reuse ;  /* 0x000000382c2c7220 */ /* 0x080fe20000400000 */
[----:B------:R-:W-:Y:S01]  /*3de0*/  ISETP.GT.AND P1, PT, R3, 0x18, PT ;  /* 0x000000180300780c */ /* 0x000fe20003f24270 */
[-C--:B------:R-:W-:Y:S01]  /*3df0*/  FMUL R45, R45, R56.reuse ;  /* 0x000000382d2d7220 */ /* 0x080fe20000400000 */
[----:B------:R-:W-:Y:S01]  /*3e00*/  F2FP.F16.F32.PACK_AB R33, RZ, R33 ;  /* 0x00000021ff21723e */ /* 0x000fe200000000ff */
[----:B------:R-:W-:Y:S01]  /*3e10*/  @P3 STG.E.U16 desc[UR36][R6.64+0x12], R31 ;  /* 0x0000121f06003986 */ /* 0x000fe2000c101524 */
[----:B------:R-:W-:Y:S01]  /*3e20*/  ISETP.GT.AND P3, PT, R0, 0x8, P0 ;  /* 0x000000080000780c */ /* 0x000fe20000764270 */
[-C--:B------:R-:W-:Y:S01]  /*3e30*/  FMUL R46, R46, R56.reuse ;  /* 0x000000382e2e7220 */ /* 0x080fe20000400000 */
[----:B------:R-:W-:Y:S01]  /*3e40*/  ISETP.GT.AND P0, PT, R3, 0x19, PT ;  /* 0x000000190300780c */ /* 0x000fe20003f04270 */
[----:B------:R-:W-:Y:S01]  /*3e50*/  @P4 STG.E.U16 desc[UR36][R4.64+0x20], R32 ;  /* 0x0000202004004986 */ /* 0x000fe2000c101524 */
[C---:B------:R-:W-:Y:S01]  /*3e60*/  ISETP.GT.AND P4, PT, R0.reuse, RZ, P1 ;  /* 0x000000ff0000720c */ /* 0x040fe20000f84270 */
[----:B------:R-:W-:Y:S01]  /*3e70*/  FMUL R47, R47, R56 ;  /* 0x000000382f2f7220 */ /* 0x000fe20000400000 */
[----:B------:R-:W-:Y:S01]  /*3e80*/  F2FP.F16.F32.PACK_AB R34, RZ, R34 ;  /* 0x00000022ff22723e */ /* 0x000fe200000000ff */
[----:B------:R-:W-:Y:S01]  /*3e90*/  @P5 STG.E.U16 desc[UR36][R4.64+0x22], R33 ;  /* 0x0000222104005986 */ /* 0x000fe2000c101524 */
[----:B------:R-:W-:Y:S01]  /*3ea0*/  ISETP.GT.AND P5, PT, R0, RZ, P0 ;  /* 0x000000ff0000720c */ /* 0x000fe200007a4270 */
[----:B------:R-:W-:Y:S01]  /*3eb0*/  FMUL R48, R48, R56 ;  /* 0x0000003830307220 */ /* 0x000fe20000400000 */
[----:B------:R-:W-:Y:S01]  /*3ec0*/  F2FP.F16.F32.PACK_AB R35, RZ, R35 ;  /* 0x00000023ff23723e */ /* 0x000fe200000000ff */
[----:B------:R-:W-:Y:S01]  /*3ed0*/  @P2 STG.E.U16 desc[UR36][R6.64+0x20], R34 ;  /* 0x0000202206002986 */ /* 0x000fe2000c101524 */
[----:B------:R-:W-:Y:S01]  /*3ee0*/  F2FP.F16.F32.PACK_AB R36, RZ, R36 ;  /* 0x00000024ff24723e */ /* 0x000fe200000000ff */
[-C--:B------:R-:W-:Y:S01]  /*3ef0*/  FMUL R49, R49, R56.reuse ;  /* 0x0000003831317220 */ /* 0x080fe20000400000 */
[----:B------:R-:W-:Y:S01]  /*3f00*/  ISETP.GT.AND P2, PT, R0, 0x8, P1 ;  /* 0x000000080000780c */ /* 0x000fe20000f44270 */
[----:B------:R-:W-:Y:S01]  /*3f10*/  @P3 STG.E.U16 desc[UR36][R6.64+0x22], R35 ;  /* 0x0000222306003986 */ /* 0x000fe2000c101524 */
[----:B------:R-:W-:Y:S01]  /*3f20*/  ISETP.GT.AND P1, PT, R3, 0x20, PT ;  /* 0x000000200300780c */ /* 0x000fe20003f24270 */
[-C--:B------:R-:W-:Y:S01]  /*3f30*/  FMUL R50, R50, R56.reuse ;  /* 0x0000003832327220 */ /* 0x080fe20000400000 */
[----:B------:R-:W-:Y:S01]  /*3f40*/  F2FP.F16.F32.PACK_AB R37, RZ, R37 ;  /* 0x00000025ff25723e */ /* 0x000fe200000000ff */
[----:B------:R-:W-:Y:S01]  /*3f50*/  @P4 STG.E.U16 desc[UR36][R4.64+0x30], R36 ;  /* 0x0000302404004986 */ /* 0x000fe2000c101524 */
[C---:B------:R-:W-:Y:S01]  /*3f60*/  ISETP.GT.AND P3, PT, R0.reuse, 0x8, P0 ;  /* 0x000000080000780c */ /* 0x040fe20000764270 */
[-C--:B------:R-:W-:Y:S01]  /*3f70*/  FMUL R51, R51, R56.reuse ;  /* 0x0000003833337220 */ /* 0x080fe20000400000 */
[----:B------:R-:W-:Y:S01]  /*3f80*/  ISETP.GT.AND P0, PT, R3, 0x21, PT ;  /* 0x000000210300780c */ /* 0x000fe20003f04270 */
[----:B------:R-:W-:Y:S01]  /*3f90*/  @P5 STG.E.U16 desc[UR36][R4.64+0x32], R37 ;  /* 0x0000322504005986 */ /* 0x000fe2000c101524 */
        /* <DEDUP_REMOVED lines=10> */
[----:B------:R-:W-:-:S02]  /*4040*/  F2FP.F16.F32.PACK_AB R41, RZ, R41 ;  /* 0x00000029ff29723e */ /* 0x000fc400000000ff */
[C---:B------:R-:W-:Y:S01]  /*4050*/  ISETP.GT.AND P1, PT, R0.reuse, 0x8, P1 ;  /* 0x000000080000780c */ /* 0x040fe20000f24270 */
[----:B------:R-:W-:Y:S01]  /*4060*/  @P3 STG.E.U16 desc[UR36][R6.64+0x32], R39 ;  /* 0x0000322706003986 */ /* 0x000fe2000c101524 */
[C---:B------:R-:W-:Y:S02]  /*4070*/  ISETP.GT.AND P2, PT, R0.reuse, 0x8, P0 ;  /* 0x000000080000780c */ /* 0x040fe40000744270 */
[C---:B------:R-:W-:Y:S01]  /*4080*/  ISETP.GT.AND P0, PT, R3.reuse, 0x29, PT ;  /* 0x000000290300780c */ /* 0x040fe20003f04270 */
[----:B------:R-:W-:Y:S01]  /*4090*/  @P4 STG.E.U16 desc[UR36][R4.64+0x40], R40 ;  /* 0x0000402804004986 */ /* 0x000fe2000c101524 */
[----:B------:R-:W-:Y:S02]  /*40a0*/  ISETP.GT.AND P4, PT, R3, 0x28, PT ;  /* 0x000000280300780c */ /* 0x000fe40003f84270 */
[----:B------:R-:W-:Y:S01]  /*40b0*/  F2FP.F16.F32.PACK_AB R42, RZ, R42 ;  /* 0x0000002aff2a723e */ /* 0x000fe200000000ff */
[----:B------:R-:W-:Y:S01]  /*40c0*/  @P5 STG.E.U16 desc[UR36][R4.64+0x42], R41 ;  /* 0x0000422904005986 */ /* 0x000fe2000c101524 */
[----:B------:R-:W-:-:S02]  /*40d0*/  ISETP.GT.AND P5, PT, R0, RZ, P4 ;  /* 0x000000ff0000720c */ /* 0x000fc400027a4270 */
[C---:B------:R-:W-:Y:S01]  /*40e0*/  ISETP.GT.AND P3, PT, R0.reuse, RZ, P0 ;  /* 0x000000ff0000720c */ /* 0x040fe20000764270 */
[----:B------:R-:W-:Y:S01]  /*40f0*/  @P1 STG.E.U16 desc[UR36][R6.64+0x40], R42 ;  /* 0x0000402a06001986 */ /* 0x000fe2000c101524 */
[----:B------:R-:W-:Y:S02]  /*4100*/  F2FP.F16.F32.PACK_AB R43, RZ, R43 ;  /* 0x0000002bff2b723e */ /* 0x000fe400000000ff */
[----:B------:R-:W-:Y:S02]  /*4110*/  F2FP.F16.F32.PACK_AB R44, RZ, R44 ;  /* 0x0000002cff2c723e */ /* 0x000fe400000000ff */
[C---:B------:R-:W-:Y:S01]  /*4120*/  ISETP.GT.AND P4, PT, R0.reuse, 0x8, P4 ;  /* 0x000000080000780c */ /* 0x040fe20002784270 */
[----:B------:R-:W-:Y:S01]  /*4130*/  @P2 STG.E.U16 desc[UR36][R6.64+0x42], R43 ;  /* 0x0000422b06002986 */ /* 0x000fe2000c101524 */
[----:B------:R-:W-:Y:S02]  /*4140*/  F2FP.F16.F32.PACK_AB R45, RZ, R45 ;  /* 0x0000002dff2d723e */ /* 0x000fe400000000ff */
[----:B------:R-:W-:Y:S01]  /*4150*/  ISETP.GT.AND P2, PT, R3, 0x31, PT ;  /* 0x000000310300780c */ /* 0x000fe20003f44270 */
[----:B------:R-:W-:Y:S01]  /*4160*/  @P5 STG.E.U16 desc[UR36][R4.64+0x50], R44 ;  /* 0x0000502c04005986 */ /* 0x000fe2000c101524 */
[----:B------:R-:W-:-:S02]  /*4170*/  ISETP.GT.AND P5, PT, R0, 0x8, P0 ;  /* 0x000000080000780c */ /* 0x000fc400007a4270 */
[C---:B------:R-:W-:Y:S01]  /*4180*/  ISETP.GT.AND P1, PT, R3.reuse, 0x38, PT ;  /* 0x000000380300780c */ /* 0x040fe20003f24270 */
[----:B------:R-:W-:Y:S01]  /*4190*/  @P3 STG.E.U16 desc[UR36][R4.64+0x52], R45 ;  /* 0x0000522d04003986 */ /* 0x000fe2000c101524 */
[C---:B------:R-:W-:Y:S02]  /*41a0*/  ISETP.GT.AND P3, PT, R3.reuse, 0x30, PT ;  /* 0x000000300300780c */ /* 0x040fe40003f64270 */
[----:B------:R-:W-:Y:S01]  /*41b0*/  ISETP.GT.AND P0, PT, R3, 0x39, PT ;  /* 0x000000390300780c */ /* 0x000fe20003f04270 */
[----:B------:R-:W-:Y:S01]  /*41c0*/  @P4 IMAD.MOV.U32 R2, RZ, RZ, R6 ;  /* 0x000000ffff024224 */ /* 0x000fe200078e0006 */
[----:B------:R-:W-:Y:S01]  /*41d0*/  F2FP.F16.F32.PACK_AB R46, RZ, R46 ;  /* 0x0000002eff2e723e */ /* 0x000fe200000000ff */
[----:B------:R-:W-:Y:S01]  /*41e0*/  @P4 IMAD.MOV.U32 R3, RZ, RZ, R7 ;  /* 0x000000ffff034224 */ /* 0x000fe200078e0007 */
[----:B------:R-:W-:Y:S02]  /*41f0*/  F2FP.F16.F32.PACK_AB R47, RZ, R47 ;  /* 0x0000002fff2f723e */ /* 0x000fe400000000ff */
[----:B------:R-:W-:-:S02]  /*4200*/  F2FP.F16.F32.PACK_AB R48, RZ, R48 ;  /* 0x00000030ff30723e */ /* 0x000fc400000000ff */
[----:B------:R1:W-:Y:S01]  /*4210*/  @P4 STG.E.U16 desc[UR36][R2.64+0x50], R46 ;  /* 0x0000502e02004986 */ /* 0x0003e2000c101524 */
[C---:B------:R-:W-:Y:S02]  /*4220*/  ISETP.GT.AND P4, PT, R0.reuse, RZ, P2 ;  /* 0x000000ff0000720c */ /* 0x040fe40001784270 */
[----:B------:R-:W-:Y:S02]  /*4230*/  F2FP.F16.F32.PACK_AB R49, RZ, R49 ;  /* 0x00000031ff31723e */ /* 0x000fe400000000ff */
[----:B------:R-:W-:Y:S02]  /*4240*/  ISETP.GT.AND P2, PT, R0, 0x8, P2 ;  /* 0x000000080000780c */ /* 0x000fe40001744270 */
[----:B------:R-:W-:Y:S02]  /*4250*/  F2FP.F16.F32.PACK_AB R50, RZ, R50 ;  /* 0x00000032ff32723e */ /* 0x000fe400000000ff */
[----:B------:R-:W-:Y:S02]  /*4260*/  F2FP.F16.F32.PACK_AB R51, RZ, R51 ;  /* 0x00000033ff33723e */ /* 0x000fe400000000ff */
[----:B------:R-:W-:Y:S01]  /*4270*/  F2FP.F16.F32.PACK_AB R52, RZ, R52 ;  /* 0x00000034ff34723e */ /* 0x000fe200000000ff */
[----:B-1----:R-:W-:Y:S01]  /*4280*/  @P5 IMAD.MOV.U32 R2, RZ, RZ, R6 ;  /* 0x000000ffff025224 */ /* 0x002fe200078e0006 */
[----:B------:R-:W-:Y:S01]  /*4290*/  F2FP.F16.F32.PACK_AB R53, RZ, R53 ;  /* 0x00000035ff35723e */ /* 0x000fe200000000ff */
[----:B------:R-:W-:Y:S01]  /*42a0*/  @P5 IMAD.MOV.U32 R3, RZ, RZ, R7 ;  /* 0x000000ffff035224 */ /* 0x000fe200078e0007 */
[----:B------:R-:W-:-:S02]  /*42b0*/  F2FP.F16.F32.PACK_AB R54, RZ, R54 ;  /* 0x00000036ff36723e */ /* 0x000fc400000000ff */
[----:B------:R-:W-:Y:S02]  /*42c0*/  F2FP.F16.F32.PACK_AB R55, RZ, R55 ;  /* 0x00000037ff37723e */ /* 0x000fe400000000ff */
[----:B------:R1:W-:Y:S01]  /*42d0*/  @P5 STG.E.U16 desc[UR36][R2.64+0x52], R47 ;  /* 0x0000522f02005986 */ /* 0x0003e2000c101524 */
[C---:B------:R-:W-:Y:S02]  /*42e0*/  ISETP.GT.AND P5, PT, R0.reuse, RZ, P3 ;  /* 0x000000ff0000720c */ /* 0x040fe40001fa4270 */
[----:B------:R-:W-:-:S11]  /*42f0*/  ISETP.GT.AND P3, PT, R0, 0x8, P3 ;  /* 0x000000080000780c */ /* 0x000fd60001f64270 */
[----:B-1----:R-:W-:Y:S02]  /*4300*/  @P5 IMAD.MOV.U32 R2, RZ, RZ, R4 ;  /* 0x000000ffff025224 */ /* 0x002fe400078e0004 */
[----:B------:R-:W-:-:S05]  /*4310*/  @P5 IMAD.MOV.U32 R3, RZ, RZ, R5 ;  /* 0x000000ffff035224 */ /* 0x000fca00078e0005 */
[----:B------:R1:W-:Y:S01]  /*4320*/  @P5 STG.E.U16 desc[UR36][R2.64+0x60], R48 ;  /* 0x0000603002005986 */ /* 0x0003e2000c101524 */
[C---:B------:R-:W-:Y:S02]  /*4330*/  ISETP.GT.AND P5, PT, R0.reuse, RZ, P0 ;  /* 0x000000ff0000720c */ /* 0x040fe400007a4270 */
[----:B------:R-:W-:Y:S01]  /*4340*/  ISETP.GT.AND P0, PT, R0, 0x8, P0 ;  /* 0x000000080000780c */ /* 0x000fe20000704270 */
[----:B-1----:R-:W-:Y:S02]  /*4350*/  @P4 IMAD.MOV.U32 R2, RZ, RZ, R4 ;  /* 0x000000ffff024224 */ /* 0x002fe400078e0004 */
[----:B------:R-:W-:-:S05]  /*4360*/  @P4 IMAD.MOV.U32 R3, RZ, RZ, R5 ;  /* 0x000000ffff034224 */ /* 0x000fca00078e0005 */
[----:B------:R1:W-:Y:S01]  /*4370*/  @P4 STG.E.U16 desc[UR36][R2.64+0x62], R49 ;  /* 0x0000623102004986 */ /* 0x0003e2000c101524 */
[C---:B------:R-:W-:Y:S02]  /*4380*/  ISETP.GT.AND P4, PT, R0.reuse, RZ, P1 ;  /* 0x000000ff0000720c */ /* 0x040fe40000f84270 */
[----:B------:R-:W-:Y:S01]  /*4390*/  ISETP.GT.AND P1, PT, R0, 0x8, P1 ;  /* 0x000000080000780c */ /* 0x000fe20000f24270 */
[----:B-1----:R-:W-:Y:S02]  /*43a0*/  @P3 IMAD.MOV.U32 R2, RZ, RZ, R6 ;  /* 0x000000ffff023224 */ /* 0x002fe400078e0006 */
[----:B------:R-:W-:-:S05]  /*43b0*/  @P3 IMAD.MOV.U32 R3, RZ, RZ, R7 ;  /* 0x000000ffff033224 */ /* 0x000fca00078e0007 */
[----:B------:R1:W-:Y:S02]  /*43c0*/  @P3 STG.E.U16 desc[UR36][R2.64+0x60], R50 ;  /* 0x0000603202003986 */ /* 0x0003e4000c101524 */
[----:B-1----:R-:W-:Y:S02]  /*43d0*/  @P2 IMAD.MOV.U32 R2, RZ, RZ, R6 ;  /* 0x000000ffff022224 */ /* 0x002fe400078e0006 */
[----:B------:R-:W-:-:S05]  /*43e0*/  @P2 IMAD.MOV.U32 R3, RZ, RZ, R7 ;  /* 0x000000ffff032224 */ /* 0x000fca00078e0007 */
[----:B------:R1:W-:Y:S02]  /*43f0*/  @P2 STG.E.U16 desc[UR36][R2.64+0x62], R51 ;  /* 0x0000623302002986 */ /* 0x0003e4000c101524 */
[----:B-1----:R-:W-:Y:S02]  /*4400*/  @P4 IMAD.MOV.U32 R2, RZ, RZ, R4 ;  /* 0x000000ffff024224 */ /* 0x002fe400078e0004 */
[----:B------:R-:W-:-:S05]  /*4410*/  @P4 IMAD.MOV.U32 R3, RZ, RZ, R5 ;  /* 0x000000ffff034224 */ /* 0x000fca00078e0005 */
[----:B------:R1:W-:Y:S04]  /*4420*/  @P4 STG.E.U16 desc[UR36][R2.64+0x70], R52 ;  /* 0x0000703402004986 */ /* 0x0003e8000c101524 */
[----:B------:R2:W-:Y:S01]  /*4430*/  @P5 STG.E.U16 desc[UR36][R4.64+0x72], R53 ;  /* 0x0000723504005986 */ /* 0x0005e2000c101524 */
[----:B-1----:R-:W-:Y:S02]  /*4440*/  @P1 IMAD.MOV.U32 R2, RZ, RZ, R6 ;  /* 0x000000ffff021224 */ /* 0x002fe400078e0006 */
[----:B------:R-:W-:-:S05]  /*4450*/  @P1 IMAD.MOV.U32 R3, RZ, RZ, R7 ;  /* 0x000000ffff031224 */ /* 0x000fca00078e0007 */
[----:B------:R2:W-:Y:S04]  /*4460*/  @P1 STG.E.U16 desc[UR36][R2.64+0x70], R54 ;  /* 0x0000703602001986 */ /* 0x0005e8000c101524 */
[----:B------:R2:W-:Y:S02]  /*4470*/  @P0 STG.E.U16 desc[UR36][R6.64+0x72], R55 ;  /* 0x0000723706000986 */ /* 0x0005e4000c101524 */
.L_x_95:
[----:B------:R-:W-:Y:S05]  /*4480*/  BSYNC B0 ;  /* 0x0000000000007941 */ /* 0x000fea0003800000 */
.L_x_33:
[----:B0-2---:R-:W2:Y:S01]  /*4490*/  LDL.64 R2, [R1] ;  /* 0x0000000001027983 */ /* 0x005ea20000100a00 */
[----:B------:R-:W-:Y:S01]  /*44a0*/  ULDC.64 UR4, c[0x0][0x650] ;  /* 0x0001940000047ab9 */ /* 0x000fe20000000a00 */
[----:B------:R0:W-:Y:S01]  /*44b0*/  SYNCS.ARRIVE.TRANS64.A1T0 RZ, [R64+UR47], RZ ;  /* 0x000000ff40ff79a7 */ /* 0x0001e2000810002f */
[----:B------:R-:W-:Y:S01]  /*44c0*/  PRMT R0, RZ, 0x7610, R0 ;  /* 0x00007610ff007816 */ /* 0x000fe20000000000 */
[----:B-----5:R-:W-:Y:S02]  /*44d0*/  IMAD.MOV.U32 R19, RZ, RZ, -0x1 ;  /* 0xffffffffff137424 */ /* 0x020fe400078e00ff */
[----:B------:R-:W-:Y:S01]  /*44e0*/  IMAD.MOV.U32 R22, RZ, RZ, -0x1 ;  /* 0xffffffffff167424 */ /* 0x000fe200078e00ff */
[----:B--2---:R-:W-:-:S04]  /*44f0*/  LEA R18, P0, R2, R18, 0x1 ;  /* 0x0000001202127211 */ /* 0x004fc800078008ff */
[----:B------:R-:W-:Y:S01]  /*4500*/  LEA.HI.X R17, R2, R17, R23, 0x1, P0 ;  /* 0x0000001102117211 */ /* 0x000fe200000f0c17 */
[----:B------:R-:W-:Y:S01]  /*4510*/  IMAD.MOV.U32 R2, RZ, RZ, -0x1 ;  /* 0xffffffffff027424 */ /* 0x000fe200078e00ff */
[----:B------:R-:W-:-:S04]  /*4520*/  ISETP.GE.U32.AND P0, PT, R18, UR4, PT ;  /* 0x0000000412007c0c */ /* 0x000fc8000bf06070 */
[----:B------:R-:W-:-:S13]  /*4530*/  ISETP.GE.U32.AND.EX P0, PT, R17, UR5, PT, P0 ;  /* 0x0000000511007c0c */ /* 0x000fda000bf06100 */
[----:B0-----:R-:W-:Y:S05]  /*4540*/  @P0 BRA `(.L_x_96) ;  /* 0x0000000400700947 */ /* 0x001fea0003800000 */
[----:B-1----:R-:W0:Y:S01]  /*4550*/  S2R R10, SR_CTAID.X ;  /* 0x00000000000a7919 */ /* 0x002e220000002500 */
[----:B---34-:R-:W1:Y:S01]  /*4560*/  LDC.64 R8, c[0x0][0x628] ;  /* 0x00018a00ff087b82 */ /* 0x018e620000000a00 */
[----:B------:R-:W-:Y:S01]  /*4570*/  ULDC UR4, c[0x0][0x150] ;  /* 0x0000540000047ab9 */ /* 0x000fe20000000800 */
[----:B------:R-:W-:Y:S01]  /*4580*/  IMAD.MOV.U32 R6, RZ, RZ, R18 ;  /* 0x000000ffff067224 */ /* 0x000fe200078e0012 */
[----:B------:R-:W2:Y:S01]  /*4590*/  S2R R20, SR_CTAID.Y ;  /* 0x0000000000147919 */ /* 0x000ea20000002600 */
[----:B------:R-:W-:-:S04]  /*45a0*/  IMAD.MOV.U32 R7, RZ, RZ, R17 ;  /* 0x000000ffff077224 */ /* 0x000fc800078e0011 */
[----:B------:R-:W3:Y:S08]  /*45b0*/  LDC R15, c[0x0][0x144] ;  /* 0x00005100ff0f7b82 */ /* 0x000ef00000000800 */
[----:B------:R-:W4:Y:S08]  /*45c0*/  LDC R0, c[0x0][0x630] ;  /* 0x00018c00ff007b82 */ /* 0x000f300000000800 */
[----:B------:R-:W2:Y:S01]  /*45d0*/  LDC.64 R12, c[0x0][0x620] ;  /* 0x00018800ff0c7b82 */ /* 0x000ea20000000a00 */
[----:B-1----:R-:W-:-:S04]  /*45e0*/  ISETP.NE.U32.AND P0, PT, R8, RZ, PT ;  /* 0x000000ff0800720c */ /* 0x002fc80003f05070 */
[----:B------:R-:W-:Y:S02]  /*45f0*/  ISETP.NE.AND.EX P0, PT, R9, RZ, PT, P0 ;  /* 0x000000ff0900720c */ /* 0x000fe40003f05300 */
[----:B0-----:R-:W-:-:S05]  /*4600*/  I2FP.F32.U32 R2, R10 ;  /* 0x0000000a00027245 */ /* 0x001fca0000201000 */
[----:B------:R-:W-:-:S04]  /*4610*/  FMUL R2, R2, UR4 ;  /* 0x0000000402027c20 */ /* 0x000fc80008400000 */
[----:B------:R0:W1:Y:S02]  /*4620*/  F2I.U32.TRUNC.NTZ R14, R2 ;  /* 0x00000002000e7305 */ /* 0x000064000020f000 */
[----:B---34-:R-:W-:Y:S05]  /*4630*/  @!P0 BRA `(.L_x_97) ;  /* 0x0000000000288947 */ /* 0x018fea0003800000 */
[----:B------:R-:W3:Y:S02]  /*4640*/  LDC R3, c[0x0][0x634] ;  /* 0x00018d00ff037b82 */ /* 0x000ee40000000800 */
[----:B---3--:R-:W-:-:S05]  /*4650*/  IADD3 R7, P0, R18, R3, RZ ;  /* 0x0000000312077210 */ /* 0x008fca0007f1e0ff */
[----:B------:R-:W-:-:S04]  /*4660*/  IMAD.X R11, RZ, RZ, R17, P0 ;  /* 0x000000ffff0b7224 */ /* 0x000fc800000e0611 */
[----:B0-----:R-:W-:-:S04]  /*4670*/  IMAD.WIDE.U32 R2, R11, R8, RZ ;  /* 0x000000080b027225 */ /* 0x001fc800078e00ff */
[----:B------:R-:W-:-:S04]  /*4680*/  IMAD.WIDE.U32 R4, P0, R7, R9, R2 ;  /* 0x0000000907047225 */ /* 0x000fc80007800002 */
[----:B------:R-:W-:-:S04]  /*4690*/  IMAD.WIDE.U32 R2, R7, R8, RZ ;  /* 0x0000000807027225 */ /* 0x000fc800078e00ff */
[----:B------:R-:W-:Y:S01]  /*46a0*/  IMAD.X R7, RZ, RZ, RZ, P0 ;  /* 0x000000ffff077224 */ /* 0x000fe200000e06ff */
[----:B------:R-:W-:Y:S01]  /*46b0*/  IADD3 RZ, P0, R3, R4, RZ ;  /* 0x0000000403ff7210 */ /* 0x000fe20007f1e0ff */
[----:B------:R-:W-:-:S04]  /*46c0*/  IMAD.MOV.U32 R6, RZ, RZ, R5 ;  /* 0x000000ffff067224 */ /* 0x000fc800078e0005 */
[----:B------:R-:W-:-:S08]  /*46d0*/  IMAD.WIDE.U32.X R6, R11, R9, R6, P0 ;  /* 0x000000090b067225 */ /* 0x000fd000000e0406 */
.L_x_97:
[----:B------:R-:W3:Y:S01]  /*46e0*/  LDC.64 R26, c[0x0][0x640] ;  /* 0x00019000ff1a7b82 */ /* 0x000ee20000000a00 */
[-C--:B------:R-:W-:Y:S01]  /*46f0*/  SHF.R.U64 R11, R6, R0.reuse, R7 ;  /* 0x00000000060b7219 */ /* 0x080fe20000001207 */
[----:B------:R-:W-:Y:S01]  /*4700*/  IMAD.MOV.U32 R19, RZ, RZ, R17 ;  /* 0x000000ffff137224 */ /* 0x000fe200078e0011 */
[----:B------:R-:W-:Y:S01]  /*4710*/  SHF.R.U32.HI R0, RZ, R0, R7 ;  /* 0x00000000ff007219 */ /* 0x000fe20000011607 */
[----:B-1----:R-:W-:Y:S01]  /*4720*/  IMAD.MOV R14, RZ, RZ, -R14 ;  /* 0x000000ffff0e7224 */ /* 0x002fe200078e0a0e */
[----:B------:R-:W-:Y:S01]  /*4730*/  IADD3 R5, P0, RZ, -R11, RZ ;  /* 0x8000000bff057210 */ /* 0x000fe20007f1e0ff */
[----:B------:R-:W-:Y:S01]  /*4740*/  ULDC UR4, c[0x0][0x154] ;  /* 0x0000550000047ab9 */ /* 0x000fe20000000800 */
[----:B------:R-:W-:Y:S01]  /*4750*/  IMAD.MOV.U32 R7, RZ, RZ, 0x1 ;  /* 0x00000001ff077424 */ /* 0x000fe200078e00ff */
[----:B------:R-:W1:Y:S01]  /*4760*/  LDC R4, c[0x0][0x618] ;  /* 0x00018600ff047b82 */ /* 0x000e620000000800 */
[----:B------:R-:W-:Y:S02]  /*4770*/  IMAD R22, R15, R14, R10 ;  /* 0x0000000e0f167224 */ /* 0x000fe400078e020a */
[----:B------:R-:W-:-:S04]  /*4780*/  IMAD.X R3, RZ, RZ, ~R0, P0 ;  /* 0x000000ffff037224 */ /* 0x000fc800000e0e00 */
[-C--:B--2---:R-:W-:Y:S01]  /*4790*/  IMAD R0, R3, R12.reuse, RZ ;  /* 0x0000000c03007224 */ /* 0x084fe200078e02ff */
[----:B------:R-:W2:Y:S01]  /*47a0*/  LDC R6, c[0x0][0x608] ;  /* 0x00018200ff067b82 */ /* 0x000ea20000000800 */
[----:B0-----:R-:W-:-:S04]  /*47b0*/  IMAD.WIDE.U32 R2, R5, R12, R18 ;  /* 0x0000000c05027225 */ /* 0x001fc800078e0012 */
[----:B------:R-:W-:Y:S01]  /*47c0*/  IMAD R5, R5, R13, R0 ;  /* 0x0000000d05057224 */ /* 0x000fe200078e0200 */
[----:B------:R-:W-:Y:S02]  /*47d0*/  I2FP.F32.U32 R0, R20 ;  /* 0x0000001400007245 */ /* 0x000fe40000201000 */
[----:B------:R-:W0:Y:S01]  /*47e0*/  LDC R24, c[0x0][0x658] ;  /* 0x00019600ff187b82 */ /* 0x000e220000000800 */
[----:B------:R-:W-:Y:S01]  /*47f0*/  IMAD.IADD R3, R3, 0x1, R5 ;  /* 0x0000000103037824 */ /* 0x000fe200078e0205 */
[----:B---3--:R-:W-:Y:S01]  /*4800*/  ISETP.NE.U32.AND P0, PT, R26, RZ, PT ;  /* 0x000000ff1a00720c */ /* 0x008fe20003f05070 */
[----:B------:R-:W-:Y:S01]  /*4810*/  FMUL R0, R0, UR4 ;  /* 0x0000000400007c20 */ /* 0x000fe20008400000 */
[----:B------:R-:W-:Y:S02]  /*4820*/  IMAD.MOV.U32 R5, RZ, RZ, -0x1 ;  /* 0xffffffffff057424 */ /* 0x000fe400078e00ff */
[----:B------:R-:W-:Y:S01]  /*4830*/  ISETP.NE.AND.EX P0, PT, R27, RZ, PT, P0 ;  /* 0x000000ff1b00720c */ /* 0x000fe20003f05300 */
[----:B------:R3:W4:Y:S01]  /*4840*/  F2I.U32.TRUNC.NTZ R12, R0 ;  /* 0x00000000000c7305 */ /* 0x000722000020f000 */
[----:B------:R-:W3:Y:S01]  /*4850*/  LDC R15, c[0x0][0x148] ;  /* 0x00005200ff0f7b82 */ /* 0x000ee20000000800 */
[----:B-1----:R-:W-:-:S02]  /*4860*/  SHF.R.U64 R10, R2, R4, R3 ;  /* 0x00000004020a7219 */ /* 0x002fc40000001203 */
[----:B------:R-:W-:-:S05]  /*4870*/  SHF.R.U32.HI R3, RZ, R4, R3 ;  /* 0x00000004ff037219 */ /* 0x000fca0000011603 */
[----:B------:R-:W1:Y:S01]  /*4880*/  LDC R14, c[0x0][0x600] ;  /* 0x00018000ff0e7b82 */ /* 0x000e620000000800 */
[-CC-:B--2---:R-:W-:Y:S02]  /*4890*/  SHF.R.U64 R8, R10, R6.reuse, R3.reuse ;  /* 0x000000060a087219 */ /* 0x184fe40000001203 */
[----:B------:R-:W-:-:S05]  /*48a0*/  SHF.R.U32.HI R3, RZ, R6, R3 ;  /* 0x00000006ff037219 */ /* 0x000fca0000011603 */
[----:B------:R-:W2:Y:S01]  /*48b0*/  LDC R21, c[0x0][0x648] ;  /* 0x00019200ff157b82 */ /* 0x000ea20000000800 */
[-CC-:B0-----:R-:W-:Y:S02]  /*48c0*/  SHF.R.U64 R13, R8, R24.reuse, R3.reuse ;  /* 0x00000018080d7219 */ /* 0x181fe40000001203 */
[-C--:B------:R-:W-:Y:S02]  /*48d0*/  SHF.L.U32 R5, R5, R24.reuse, RZ ;  /* 0x0000001805057219 */ /* 0x080fe400000006ff */
[-C--:B------:R-:W-:Y:S01]  /*48e0*/  SHF.R.U32.HI R3, RZ, R24.reuse, R3 ;  /* 0x00000018ff037219 */ /* 0x080fe20000011603 */
[----:B------:R-:W-:Y:S01]  /*48f0*/  IMAD.MOV.U32 R2, RZ, RZ, R13 ;  /* 0x000000ffff027224 */ /* 0x000fe200078e000d */
[----:B------:R-:W-:Y:S01]  /*4900*/  SHF.L.U32 R24, R7, R24, RZ ;  /* 0x0000001807187219 */ /* 0x000fe200000006ff */
[----:B------:R-:W0:Y:S01]  /*4910*/  LDC R25, c[0x0][0x638] ;  /* 0x00018e00ff197b82 */ /* 0x000e220000000800 */
[----:B------:R-:W-:-:S07]  /*4920*/  LOP3.LUT R19, RZ, R5, RZ, 0x33, !PT ;  /* 0x00000005ff137212 */ /* 0x000fce00078e33ff */
[----:B------:R-:W0:Y:S01]  /*4930*/  LDC R28, c[0x0][0x610] ;  /* 0x00018400ff1c7b82 */ /* 0x000e220000000800 */
[----:B----4-:R-:W-:Y:S05]  /*4940*/  @!P0 BRA `(.L_x_98) ;  /* 0x0000000000288947 */ /* 0x010fea0003800000 */
[----:B---3--:R-:W3:Y:S02]  /*4950*/  LDC R0, c[0x0][0x64c] ;  /* 0x00019300ff007b82 */ /* 0x008ee40000000800 */
[----:B---3--:R-:W-:-:S05]  /*4960*/  IADD3 R7, P0, R13, R0, RZ ;  /* 0x000000000d077210 */ /* 0x008fca0007f1e0ff */
        /* <DEDUP_REMOVED lines=8> */
.L_x_98:
[----:B------:R-:W4:Y:S01]  /*49f0*/  LDC R4, c[0x0][0x65c] ;  /* 0x00019700ff047b82 */ /* 0x000f220000000800 */
[----:B--23--:R-:W-:Y:S01]  /*4a00*/  SHF.R.U64 R0, R2, R21, R3 ;  /* 0x0000001502007219 */ /* 0x00cfe20000001203 */
[----:B-1----:R-:W-:Y:S01]  /*4a10*/  VIADD R3, R14, 0xffffffff ;  /* 0xffffffff0e037836 */ /* 0x002fe20000000000 */
[----:B------:R-:W-:Y:S01]  /*4a20*/  LOP3.LUT R19, R8, R19, RZ, 0xc0, !PT ;  /* 0x0000001308137212 */ /* 0x000fe200078ec0ff */
[----:B------:R-:W-:Y:S02]  /*4a30*/  IMAD.MOV R12, RZ, RZ, -R12 ;  /* 0x000000ffff0c7224 */ /* 0x000fe400078e0a0c */
[----:B------:R-:W-:Y:S01]  /*4a40*/  IMAD.MOV R2, RZ, RZ, -R0 ;  /* 0x000000ffff027224 */ /* 0x000fe200078e0a00 */
[----:B------:R-:W-:Y:S01]  /*4a50*/  LOP3.LUT R3, R10, R3, RZ, 0xc0, !PT ;  /* 0x000000030a037212 */ /* 0x000fe200078ec0ff */
[----:B------:R-:W-:Y:S02]  /*4a60*/  IMAD R19, R24, R0, R19 ;  /* 0x0000000018137224 */ /* 0x000fe400078e0213 */
[----:B0-----:R-:W-:-:S04]  /*4a70*/  IMAD R0, R2, R25, R13 ;  /* 0x0000001902007224 */ /* 0x001fc800078e020d */
[----:B------:R-:W-:Y:S01]  /*4a80*/  IMAD R2, R0, R14, R3 ;  /* 0x0000000e00027224 */ /* 0x000fe200078e0203 */
[----:B----4-:R-:W-:Y:S01]  /*4a90*/  ISETP.NE.AND P0, PT, R4, 0x1, PT ;  /* 0x000000010400780c */ /* 0x010fe20003f05270 */
[----:B------:R-:W-:-:S05]  /*4aa0*/  IMAD.MOV.U32 R4, RZ, RZ, 0x1 ;  /* 0x00000001ff047424 */ /* 0x000fca00078e00ff */
[----:B------:R-:W-:-:S07]  /*4ab0*/  PRMT R0, R4, 0x7610, R0 ;  /* 0x0000761004007816 */ /* 0x000fce0000000000 */
[----:B------:R-:W-:-:S04]  /*4ac0*/  @P0 IMAD R22, R15, R12, R20 ;  /* 0x0000000c0f160224 */ /* 0x000fc800078e0214 */
[----:B------:R-:W-:-:S05]  /*4ad0*/  IMAD R19, R19, R28, R22 ;  /* 0x0000001c13137224 */ /* 0x000fca00078e0216 */
[----:B------:R-:W-:Y:S02]  /*4ae0*/  SEL R22, R2, R19, !P0 ;  /* 0x0000001302167207 */ /* 0x000fe40004000000 */
[----:B------:R-:W-:Y:S01]  /*4af0*/  SEL R19, R19, R2, !P0 ;  /* 0x0000000213137207 */ /* 0x000fe20004000000 */
[----:B------:R-:W-:-:S07]  /*4b00*/  IMAD.MOV.U32 R2, RZ, RZ, R11 ;  /* 0x000000ffff027224 */ /* 0x000fce00078e000b */
.L_x_96:
[----:B------:R-:W-:Y:S02]  /*4b10*/  LOP3.LUT P0, RZ, R0, 0xff, RZ, 0xc0, !PT ;  /* 0x000000ff00ff7812 */ /* 0x000fe4000780c0ff */
[----:B------:R-:W-:-:S11]  /*4b20*/  LOP3.LUT R71, R71, 0x1, RZ, 0x3c, !PT ;  /* 0x0000000147477812 */ /* 0x000fd600078e3cff */
[----:B------:R-:W-:Y:S05]  /*4b30*/  @P0 BRA `(.L_x_99) ;  /* 0xffffffc800bc0947 */ /* 0x000fea000383ffff */
[----:B------:R-:W-:Y:S05]  /*4b40*/  EXIT ;  /* 0x000000000000794d */ /* 0x000fea0003800000 */
.L_x_14:
[----:B------:R-:W-:-:S08]  /*4b50*/  ISETP.NE.AND P0, PT, R0, RZ, PT ;  /* 0x000000ff0000720c */ /* 0x000fd00003f05270 */
[----:B0-----:R-:W0:-:S00]  /*4b60*/  USETMAXREG.DEALLOC.CTAPOOL 0x28 ;  /* 0x00000028000079c8 */ /* 0x001e0000080e0500 */
[----:B------:R-:W-:Y:S05]  /*4b70*/  @P0 EXIT ;  /* 0x000000000000094d */ /* 0x000fea0003800000 */
[----:B0-----:R-:W-:Y:S01]  /*4b80*/  LOP3.LUT P0, RZ, R8, 0xff, RZ, 0xc0, !PT ;  /* 0x000000ff08ff7812 */ /* 0x001fe2000780c0ff */
[----:B------:R-:W-:Y:S02]  /*4b90*/  IMAD.MOV.U32 R0, RZ, RZ, 0x1 ;  /* 0x00000001ff007424 */ /* 0x000fe400078e00ff */
[----:B------:R-:W-:-:S10]  /*4ba0*/  IMAD.MOV.U32 R7, RZ, RZ, RZ ;  /* 0x000000ffff077224 */ /* 0x000fd400078e00ff */
[----:B------:R-:W-:Y:S05]  /*4bb0*/  @!P0 BRA `(.L_x_100) ;  /* 0x0000000c00188947 */ /* 0x000fea0003800000 */
[----:B------:R-:W-:Y:S01]  /*4bc0*/  LOP3.LUT P0, RZ, R4, 0x1f, RZ, 0xc0, !PT ;  /* 0x0000001f04ff7812 */ /* 0x000fe2000780c0ff */
[----:B------:R-:W-:Y:S01]  /*4bd0*/  ULDC UR5, c[0x0][0x658] ;  /* 0x0001960000057ab9 */ /* 0x000fe20000000800 */
[----:B------:R-:W-:Y:S01]  /*4be0*/  UMOV UR6, 0xffffffff ;  /* 0xffffffff00067882 */ /* 0x000fe20000000000 */
[----:B------:R-:W-:Y:S01]  /*4bf0*/  BSSY B0, `(.L_x_100) ;  /* 0x00000c2000007945 */ /* 0x000fe20003800000 */
[----:B------:R-:W-:Y:S01]  /*4c00*/  USHF.L.U32 UR6, UR6, UR5, URZ ;  /* 0x0000000506067299 */ /* 0x000fe2000800063f */
[C---:B------:R-:W-:Y:S01]  /*4c10*/  ISETP.NE.AND P2, PT, R3.reuse, RZ, PT ;  /* 0x000000ff0300720c */ /* 0x040fe20003f45270 */
[----:B------:R-:W-:Y:S01]  /*4c20*/  IMAD.MOV.U32 R8, RZ, RZ, 0x1 ;  /* 0x00000001ff087424 */ /* 0x000fe200078e00ff */
[----:B------:R-:W-:Y:S01]  /*4c30*/  ISETP.NE.OR P0, PT, R3, RZ, !P0 ;  /* 0x000000ff0300720c */ /* 0x000fe20004705670 */
[----:B------:R-:W-:Y:S01]  /*4c40*/  IMAD.MOV.U32 R0, RZ, RZ, 0x1 ;  /* 0x00000001ff007424 */ /* 0x000fe200078e00ff */
[----:B------:R-:W-:Y:S01]  /*4c50*/  LOP3.LUT R6, R16, 0x2, RZ, 0xfc, !PT ;  /* 0x0000000210067812 */ /* 0x000fe200078efcff */
[----:B------:R-:W-:Y:S01]  /*4c60*/  IMAD.MOV.U32 R7, RZ, RZ, RZ ;  /* 0x000000ffff077224 */ /* 0x000fe200078e00ff */
[----:B------:R-:W-:Y:S01]  /*4c70*/  ULDC UR4, c[0x0][0x600] ;  /* 0x0001800000047ab9 */ /* 0x000fe20000000800 */
[----:B------:R-:W-:Y:S01]  /*4c80*/  UMOV UR7, 0x1 ;  /* 0x0000000100077882 */ /* 0x000fe20000000000 */
[----:B------:R-:W-:-:S02]  /*4c90*/  UIADD3 UR19, UR40, 0x1, URZ ;  /* 0x0000000128137890 */ /* 0x000fc4000fffe03f */
[----:B------:R-:W-:Y:S02]  /*4ca0*/  UIADD3 UR15, UR4, -0x1, URZ ;  /* 0xffffffff040f7890 */ /* 0x000fe4000fffe03f */
[----:B------:R-:W-:Y:S02]  /*4cb0*/  USHF.L.U32 UR17, UR7, UR5, URZ ;  /* 0x0000000507117299 */ /* 0x000fe4000800063f */
[----:B------:R-:W-:Y:S01]  /*4cc0*/  ULOP3.LUT UR16, URZ, UR6, URZ, 0x33, !UPT ;  /* 0x000000063f107292 */ /* 0x000fe2000f8e333f */
[----:B------:R-:W-:-:S11]  /*4cd0*/  ULDC.64 UR20, c[0x0][0x198] ;  /* 0x0000660000147ab9 */ /* 0x000fd60000000a00 */
.L_x_112:
[----:B------:R-:W-:-:S03]  /*4ce0*/  UMOV UR4, 0xffffffff ;  /* 0xffffffff00047882 */ /* 0x000fc60000000000 */
[----:B------:R-:W-:Y:S05]  /*4cf0*/  BRA.DIV UR4, `(.L_x_101) ;  /* 0x0000001604447947 */ /* 0x000fea000b800000 */
[----:B------:R-:W-:-:S13]  /*4d00*/  ELECT P6, URZ, PT ;  /* 0x00000000003f782f */ /* 0x000fda00038c0000 */
.L_x_135:
[----:B------:R-:W0:Y:S01]  /*4d10*/  LDC R3, c[0x0][0x28c] ;  /* 0x0000a300ff037b82 */ /* 0x000e220000000800 */
[----:B------:R-:W-:Y:S01]  /*4d20*/  BSSY B1, `(.L_x_102) ;  /* 0x0000035000017945 */ /* 0x000fe20003800000 */
[----:B0-----:R-:W-:-:S13]  /*4d30*/  ISETP.LT.OR P6, PT, R3, 0x1, !P6 ;  /* 0x000000010300780c */ /* 0x001fda00077c1670 */
[----:B------:R-:W-:Y:S05]  /*4d40*/  @P6 BRA `(.L_x_103) ;  /* 0x0000000000c86947 */ /* 0x000fea0003800000 */
[----:B------:R-:W-:Y:S02]  /*4d50*/  IMAD.SHL.U32 R22, R22, 0x40, RZ ;  /* 0x0000004016167824 */ /* 0x000fe400078e00ff */
[----:B------:R-:W-:Y:S02]  /*4d60*/  IMAD.SHL.U32 R19, R19, 0x40, RZ ;  /* 0x0000004013137824 */ /* 0x000fe400078e00ff */
[----:B------:R-:W-:Y:S02]  /*4d70*/  IMAD.MOV.U32 R12, RZ, RZ, RZ ;  /* 0x000000ffff0c7224 */ /* 0x000fe400078e00ff */
[----:B------:R-:W-:Y:S02]  /*4d80*/  IMAD.U32 R13, RZ, RZ, UR19 ;  /* 0x00000013ff0d7e24 */ /* 0x000fe4000f8e00ff */
[----:B------:R-:W-:Y:S02]  /*4d90*/  IMAD.MOV.U32 R3, RZ, RZ, R0 ;  /* 0x000000ffff037224 */ /* 0x000fe400078e0000 */
[----:B------:R-:W-:-:S07]  /*4da0*/  IMAD.MOV.U32 R4, RZ, RZ, R7 ;  /* 0x000000ffff047224 */ /* 0x000fce00078e0007 */
.L_x_107:
[----:B------:R-:W0:Y:S01]  /*4db0*/  S2R R10, SR_CgaCtaId ;  /* 0x00000000000a7919 */ /* 0x000e220000008800 */
[----:B------:R-:W-:Y:S01]  /*4dc0*/  MOV R5, 0x400 ;  /* 0x0000040000057802 */ /* 0x000fe20000000f00 */
[----:B------:R-:W1:Y:S03]  /*4dd0*/  @!P2 LDC R9, c[0x0][0x500] ;  /* 0x00014000ff09ab82 */ /* 0x000e660000000800 */
[----:B0-----:R-:W-:Y:S02]  /*4de0*/  LEA R11, R10, R5, 0x18 ;  /* 0x000000050a0b7211 */ /* 0x001fe400078ec0ff */
[----:B------:R-:W-:-:S03]  /*4df0*/  SHF.L.U32 R5, R3, 0x1f, RZ ;  /* 0x0000001f03057819 */ /* 0x000fc600000006ff */
[----:B------:R-:W-:-:S04]  /*4e00*/  IMAD R10, R4, 0x8, R11 ;  /* 0x00000008040a7824 */ /* 0x000fc800078e020b */
[----:B------:R-:W0:Y:S02]  /*4e10*/  SYNCS.PHASECHK.TRANS64.TRYWAIT P1, [R10+URZ+0x70], R5 ;  /* 0x000070050a0075a7 */ /* 0x000e24000802017f */
[----:B01----:R-:W-:Y:S05]  /*4e20*/  @!P1 BRA `(.L_x_104) ;  /* 0x0000001400189947 */ /* 0x003fea0003800000 */
.L_x_136:
[----:B0-----:R-:W-:Y:S01]  /*4e30*/  PRMT R5, R6, 0x9910, RZ ;  /* 0x0000991006057816 */ /* 0x001fe200000000ff */
[----:B------:R0:W-:Y:S03]  /*4e40*/  @!P2 SYNCS.ARRIVE.TRANS64 RZ, [R10+URZ], R9 ;  /* 0x000000090affa9a7 */ /* 0x0001e6000800003f */
[----:B------:R-:W-:-:S13]  /*4e50*/  ISETP.NE.AND P1, PT, R5, 0x2, PT ;  /* 0x000000020500780c */ /* 0x000fda0003f25270 */
[----:B0-----:R-:W-:Y:S05]  /*4e60*/  @P1 BRA `(.L_x_105) ;  /* 0x0000000000041947 */ /* 0x001fea0003800000 */
[----:B------:R-:W-:Y:S01]  /*4e70*/  BPT.TRAP 0x1 ;  /* 0x000000040000795c */ /* 0x000fe20000300000 */
.L_x_105:
[----:B------:R-:W-:Y:S05]  /*4e80*/  @P0 BRA `(.L_x_106) ;  /* 0x0000000000040947 */ /* 0x000fea0003800000 */
[----:B------:R-:W-:Y:S01]  /*4e90*/  BPT.TRAP 0x1 ;  /* 0x000000040000795c */ /* 0x000fe20000300000 */
.L_x_106:
[----:B------:R-:W-:Y:S01]  /*4ea0*/  IMAD R11, R4, 0x2000, R11 ;  /* 0x00002000040b7824 */ /* 0x000fe200078e020b */
[----:B------:R-:W-:Y:S01]  /*4eb0*/  R2UR UR9, R10 ;  /* 0x000000000a0972ca */ /* 0x000fe200000e0000 */
[----:B------:R-:W-:Y:S01]  /*4ec0*/  VIADD R13, R13, 0xffffffff ;  /* 0xffffffff0d0d7836 */ /* 0x000fe20000000000 */
[----:B------:R-:W-:Y:S01]  /*4ed0*/  UIADD3 UR4, UP0, UR20, 0xf0, URZ ;  /* 0x000000f014047890 */ /* 0x000fe2000ff1e03f */
[----:B------:R-:W-:Y:S01]  /*4ee0*/  R2UR UR11, R19 ;  /* 0x00000000130b72ca */ /* 0x000fe200000e0000 */
[----:B------:R-:W-:Y:S01]  /*4ef0*/  UIADD3 UR22, UP1, UR20, 0x1f0, URZ ;  /* 0x000001f014167890 */ /* 0x000fe2000ff3e03f */
[----:B------:R-:W-:Y:S01]  /*4f00*/  R2UR UR8, R11 ;  /* 0x000000000b0872ca */ /* 0x000fe200000e0000 */
[----:B------:R-:W-:Y:S01]  /*4f10*/  UIADD3.X UR5, URZ, UR21, URZ, UP0, !UPT ;  /* 0x000000153f057290 */ /* 0x000fe200087fe43f */
[----:B------:R-:W-:Y:S01]  /*4f20*/  R2UR UR10, R12 ;  /* 0x000000000c0a72ca */ /* 0x000fe200000e0000 */
[----:B------:R-:W-:Y:S01]  /*4f30*/  VIADD R4, R4, 0x1 ;  /* 0x0000000104047836 */ /* 0x000fe20000000000 */
[----:B------:R-:W-:Y:S01]  /*4f40*/  R2UR UR12, R2 ;  /* 0x00000000020c72ca */ /* 0x000fe200000e0000 */
[----:B------:R-:W-:Y:S01]  /*4f50*/  UIADD3.X UR23, URZ, UR21, URZ, UP1, !UPT ;  /* 0x000000153f177290 */ /* 0x000fe20008ffe43f */
[----:B------:R-:W-:Y:S01]  /*4f60*/  R2UR UR18, R22 ;  /* 0x00000000161272ca */ /* 0x000fe200000e0000 */
[----:B------:R-:W-:Y:S01]  /*4f70*/  UMOV UR6, 0x0 ;  /* 0x0000000000067882 */ /* 0x000fe20000000000 */
[----:B------:R-:W-:Y:S01]  /*4f80*/  ISETP.GT.AND P3, PT, R13, 0x1, PT ;  /* 0x000000010d00780c */ /* 0x000fe20003f64270 */
[----:B------:R-:W-:Y:S01]  /*4f90*/  UMOV UR7, 0x10000000 ;  /* 0x1000000000077882 */ /* 0x000fe20000000000 */
[----:B------:R-:W-:Y:S01]  /*4fa0*/  ISETP.NE.AND P1, PT, R4, 0xe, PT ;  /* 0x0000000e0400780c */ /* 0x000fe20003f25270 */
[----:B------:R-:W-:-:S02]  /*4fb0*/  VIADD R12, R12, 0x40 ;  /* 0x000000400c0c7836 */ /* 0x000fc40000000000 */
[----:B------:R-:W-:Y:S01]  /*4fc0*/  UIADD3 UR13, UR8, 0x200, URZ ;  /* 0x00000200080d7890 */ /* 0x000fe2000fffe03f */
[----:B------:R-:W-:Y:S01]  /*4fd0*/  SEL R10, RZ, 0x1, P1 ;  /* 0x00000001ff0a7807 */ /* 0x000fe20000800000 */
[----:B------:R-:W-:Y:S01]  /*4fe0*/  UIADD3 UR14, UR8, 0x1c200, URZ ;  /* 0x0001c200080e7890 */ /* 0x000fe2000fffe03f */
[----:B------:R-:W-:Y:S02]  /*4ff0*/  SEL R4, R4, RZ, P1 ;  /* 0x000000ff04047207 */ /* 0x000fe40000800000 */
[----:B------:R-:W-:Y:S02]  /*5000*/  LOP3.LUT R3, R3, R10, RZ, 0x3c, !PT ;  /* 0x0000000a03037212 */ /* 0x000fe400078e3cff */
[----:B------:R-:W-:Y:S02]  /*5010*/  UMOV UR8, UR13 ;  /* 0x0000000d00087c82 */ /* 0x000fe40008000000 */
[----:B------:R0:W-:Y:S02]  /*5020*/  UTMALDG.3D [UR8], [UR4], desc[UR6] ;  /* 0x00000608040075b4 */ /* 0x0001e40008011000 */
[----:B0-----:R-:W-:Y:S01]  /*5030*/  UMOV UR8, UR14 ;  /* 0x0000000e00087c82 */ /* 0x001fe20008000000 */
[----:B------:R-:W-:-:S02]  /*5040*/  UMOV UR11, UR18 ;  /* 0x00000012000b7c82 */ /* 0x000fc40008000000 */
[----:B------:R0:W-:Y:S02]  /*5050*/  UTMALDG.3D [UR8], [UR22], desc[UR6] ;  /* 0x00000608160075b4 */ /* 0x0001e40008011000 */
[----:B0-----:R-:W-:Y:S05]  /*5060*/  @P3 BRA `(.L_x_107) ;  /* 0xfffffffc00503947 */ /* 0x001fea000383ffff */
.L_x_103:
[----:B------:R-:W-:Y:S05]  /*5070*/  BSYNC B1 ;  /* 0x0000000000017941 */ /* 0x000fea0003800000 */
.L_x_102:
[----:B------:R-:W2:Y:S01]  /*5080*/  LDL.64 R10, [R1] ;  /* 0x00000000010a7983 */ /* 0x000ea20000100a00 */
[----:B------:R-:W-:Y:S01]  /*5090*/  LOP3.LUT P4, RZ, R8, 0xff, RZ, 0xc0, !PT ;  /* 0x000000ff08ff7812 */ /* 0x000fe2000788c0ff */
[----:B------:R-:W-:Y:S01]  /*50a0*/  VIADD R4, R7, UR40 ;  /* 0x0000002807047c36 */ /* 0x000fe20008000000 */
[----:B------:R-:W-:Y:S01]  /*50b0*/  ULDC.64 UR4, c[0x0][0x650] ;  /* 0x0001940000047ab9 */ /* 0x000fe20000000a00 */
[----:B------:R-:W-:Y:S01]  /*50c0*/  IMAD.U32 R5, RZ, RZ, UR40 ;  /* 0x00000028ff057e24 */ /* 0x000fe2000f8e00ff */
[----:B------:R-:W-:Y:S01]  /*50d0*/  UISETP.GE.U32.AND UP0, UPT, UR40, 0xe, UPT ;  /* 0x0000000e2800788c */ /* 0x000fe2000bf06070 */
[----:B------:R-:W-:Y:S01]  /*50e0*/  BSSY B1, `(.L_x_108) ;  /* 0x0000070000017945 */ /* 0x000fe20003800000 */
[----:B------:R-:W-:Y:S01]  /*50f0*/  SHF.R.U32.HI R2, RZ, 0x1, R4 ;  /* 0x00000001ff027819 */ /* 0x000fe20000011604 */
[----:B------:R-:W-:Y:S01]  /*5100*/  IMAD.MOV.U32 R19, RZ, RZ, -0x1 ;  /* 0xffffffffff137424 */ /* 0x000fe200078e00ff */
[----:B------:R-:W-:Y:S01]  /*5110*/  ISETP.GT.U32.AND P1, PT, R4, 0xd, PT ;  /* 0x0000000d0400780c */ /* 0x000fe20003f24070 */
[----:B------:R-:W-:Y:S01]  /*5120*/  IMAD.MOV.U32 R22, RZ, RZ, -0x1 ;  /* 0xffffffffff167424 */ /* 0x000fe200078e00ff */
[----:B------:R-:W-:-:S02]  /*5130*/  PLOP3.LUT P3, PT, PT, PT, UP0, 0x80, 0x0 ;  /* 0x000000000000781c */ /* 0x000fc40003f6f008 */
[----:B------:R-:W-:Y:S01]  /*5140*/  ISETP.LT.U32.AND P1, PT, R5, 0xe, P1 ;  /* 0x0000000e0500780c */ /* 0x000fe20000f21070 */
[----:B------:R-:W0:Y:S01]  /*5150*/  @P4 S2R R8, SR_CgaCtaId ;  /* 0x0000000000084919 */ /* 0x000e220000008800 */
[----:B------:R-:W-:-:S04]  /*5160*/  @P4 MOV R3, 0x400 ;  /* 0x0000040000034802 */ /* 0x000fc80000000f00 */
[----:B0-----:R-:W-:Y:S01]  /*5170*/  @P4 LEA R8, R8, R3, 0x18 ;  /* 0x0000000308084211 */ /* 0x001fe200078ec0ff */
[----:B------:R-:W-:-:S03]  /*5180*/  IMAD.WIDE.U32 R2, R2, -0x6db6db6d, RZ ;  /* 0x9249249302027825 */ /* 0x000fc600078e00ff */
[----:B------:R0:W-:Y:S01]  /*5190*/  @P4 SYNCS.ARRIVE.TRANS64.A1T0 RZ, [R8+URZ+0x118], RZ ;  /* 0x000118ff08ff49a7 */ /* 0x0001e2000810003f */
[----:B------:R-:W-:Y:S01]  /*51a0*/  IMAD.MOV.U32 R2, RZ, RZ, -0x1 ;  /* 0xffffffffff027424 */ /* 0x000fe200078e00ff */
[----:B------:R-:W-:Y:S02]  /*51b0*/  SHF.R.U32.HI R5, RZ, 0x2, R3 ;  /* 0x00000002ff057819 */ /* 0x000fe40000011603 */
[----:B------:R-:W-:-:S03]  /*51c0*/  SEL R3, RZ, 0x1, !P1 ;  /* 0x00000001ff037807 */ /* 0x000fc60004800000 */
[----:B------:R-:W-:Y:S01]  /*51d0*/  IMAD R7, R5, -0xe, R4 ;  /* 0xfffffff205077824 */ /* 0x000fe200078e0204 */
[----:B------:R-:W-:Y:S02]  /*51e0*/  LOP3.LUT R0, R0, R3, RZ, 0x3c, !PT ;  /* 0x0000000300007212 */ /* 0x000fe400078e3cff */
[----:B------:R-:W-:Y:S02]  /*51f0*/  PRMT R3, RZ, 0x7610, R3 ;  /* 0x00007610ff037816 */ /* 0x000fe40000000003 */
[----:B------:R-:W-:Y:S02]  /*5200*/  @P3 LOP3.LUT R0, R0, 0x1, R5, 0x78, !PT ;  /* 0x0000000100003812 */ /* 0x000fe400078e7805 */
[----:B0-----:R-:W-:Y:S02]  /*5210*/  PRMT R8, RZ, 0x7610, R8 ;  /* 0x00007610ff087816 */ /* 0x001fe40000000008 */
[----:B--2---:R-:W-:-:S04]  /*5220*/  IADD3 R18, P4, R18, R10, RZ ;  /* 0x0000000a12127210 */ /* 0x004fc80007f9e0ff */
[----:B------:R-:W-:Y:S01]  /*5230*/  ISETP.GE.U32.AND P1, PT, R18, UR4, PT ;  /* 0x0000000412007c0c */ /* 0x000fe2000bf26070 */
[----:B------:R-:W-:-:S05]  /*5240*/  IMAD.X R17, R17, 0x1, R23, P4 ;  /* 0x0000000111117824 */ /* 0x000fca00020e0617 */
[----:B------:R-:W-:-:S13]  /*5250*/  ISETP.GE.U32.AND.EX P1, PT, R17, UR5, PT, P1 ;  /* 0x0000000511007c0c */ /* 0x000fda000bf26110 */
[----:B------:R-:W-:Y:S05]  /*5260*/  @P1 BRA `(.L_x_109) ;  /* 0x00000004005c1947 */ /* 0x000fea0003800000 */
[----:B------:R-:W0:Y:S01]  /*5270*/  S2R R11, SR_CTAID.X ;  /* 0x00000000000b7919 */ /* 0x000e220000002500 */
[----:B------:R-:W-:Y:S01]  /*5280*/  ULDC.64 UR4, c[0x0][0x628] ;  /* 0x00018a0000047ab9 */ /* 0x000fe20000000a00 */
[----:B------:R-:W1:Y:S01]  /*5290*/  LDC R12, c[0x0][0x144] ;  /* 0x00005100ff0c7b82 */ /* 0x000e620000000800 */
[----:B------:R-:W-:Y:S01]  /*52a0*/  ISETP.NE.U32.AND P1, PT, RZ, UR4, PT ;  /* 0x00000004ff007c0c */ /* 0x000fe2000bf25070 */
[----:B------:R-:W2:Y:S01]  /*52b0*/  S2R R9, SR_CTAID.Y ;  /* 0x0000000000097919 */ /* 0x000ea20000002600 */
[----:B------:R-:W-:Y:S01]  /*52c0*/  ULDC UR6, c[0x0][0x150] ;  /* 0x0000540000067ab9 */ /* 0x000fe20000000800 */
[----:B------:R-:W-:Y:S01]  /*52d0*/  ULDC UR7, c[0x0][0x630] ;  /* 0x00018c0000077ab9 */ /* 0x000fe20000000800 */
[----:B------:R-:W-:Y:S01]  /*52e0*/  ISETP.NE.AND.EX P1, PT, RZ, UR5, PT, P1 ;  /* 0x00000005ff007c0c */ /* 0x000fe2000bf25310 */
[----:B------:R-:W-:Y:S01]  /*52f0*/  IMAD.MOV.U32 R2, RZ, RZ, R18 ;  /* 0x000000ffff027224 */ /* 0x000fe200078e0012 */
[----:B0-----:R-:W-:-:S05]  /*5300*/  I2FP.F32.U32 R3, R11 ;  /* 0x0000000b00037245 */ /* 0x001fca0000201000 */
[----:B------:R-:W-:Y:S01]  /*5310*/  FMUL R14, R3, UR6 ;  /* 0x00000006030e7c20 */ /* 0x000fe20008400000 */
[----:B------:R-:W-:-:S05]  /*5320*/  IMAD.MOV.U32 R3, RZ, RZ, R17 ;  /* 0x000000ffff037224 */ /* 0x000fca00078e0011 */
[----:B--2---:R-:W-:Y:S05]  /*5330*/  @!P1 BRA `(.L_x_110) ;  /* 0x0000000000289947 */ /* 0x004fea0003800000 */
[----:B------:R-:W-:Y:S02]  /*5340*/  ULDC UR6, c[0x0][0x634] ;  /* 0x00018d0000067ab9 */ /* 0x000fe40000000800 */
[----:B------:R-:W-:-:S05]  /*5350*/  IADD3 R3, P1, R18, UR6, RZ ;  /* 0x0000000612037c10 */ /* 0x000fca000ff3e0ff */
[----:B------:R-:W-:-:S04]  /*5360*/  IMAD.X R13, RZ, RZ, R17, P1 ;  /* 0x000000ffff0d7224 */ /* 0x000fc800008e0611 */
[----:B------:R-:W-:-:S04]  /*5370*/  IMAD.WIDE.U32 R4, R13, UR4, RZ ;  /* 0x000000040d047c25 */ /* 0x000fc8000f8e00ff */
[----:B------:R-:W-:-:S04]  /*5380*/  IMAD.WIDE.U32 R4, P1, R3, UR5, R4 ;  /* 0x0000000503047c25 */ /* 0x000fc8000f820004 */
[----:B------:R-:W-:-:S04]  /*5390*/  IMAD.WIDE.U32 R2, R3, UR4, RZ ;  /* 0x0000000403027c25 */ /* 0x000fc8000f8e00ff */
[----:B------:R-:W-:Y:S01]  /*53a0*/  IMAD.MOV.U32 R2, RZ, RZ, R5 ;  /* 0x000000ffff027224 */ /* 0x000fe200078e0005 */
[----:B------:R-:W-:Y:S01]  /*53b0*/  IADD3 RZ, P3, R3, R4, RZ ;  /* 0x0000000403ff7210 */ /* 0x000fe20007f7e0ff */
[----:B------:R-:W-:-:S04]  /*53c0*/  IMAD.X R3, RZ, RZ, RZ, P1 ;  /* 0x000000ffff037224 */ /* 0x000fc800008e06ff */
[----:B------:R-:W-:-:S08]  /*53d0*/  IMAD.WIDE.U32.X R2, R13, UR5, R2, P3 ;  /* 0x000000050d027c25 */ /* 0x000fd000098e0402 */
.L_x_110:
[--C-:B------:R-:W-:Y:S01]  /*53e0*/  SHF.R.U64 R10, R2, UR7, R3.reuse ;  /* 0x00000007020a7c19 */ /* 0x100fe20008001203 */
[----:B------:R-:W0:Y:S01]  /*53f0*/  F2I.U32.TRUNC.NTZ R14, R14 ;  /* 0x0000000e000e7305 */ /* 0x000e22000020f000 */
[----:B------:R-:W-:Y:S01]  /*5400*/  SHF.R.U32.HI R2, RZ, UR7, R3 ;  /* 0x00000007ff027c19 */ /* 0x000fe20008011603 */
[----:B------:R-:W-:Y:S01]  /*5410*/  ULDC.64 UR4, c[0x0][0x620] ;  /* 0x0001880000047ab9 */ /* 0x000fe20000000a00 */
[----:B------:R-:W-:Y:S01]  /*5420*/  IADD3 R5, P1, RZ, -R10, RZ ;  /* 0x8000000aff057210 */ /* 0x000fe20007f3e0ff */
[----:B------:R-:W-:Y:S01]  /*5430*/  IMAD.MOV.U32 R3, RZ, RZ, R17 ;  /* 0x000000ffff037224 */ /* 0x000fe200078e0011 */
[----:B------:R-:W-:-:S03]  /*5440*/  ULDC.64 UR6, c[0x0][0x640] ;  /* 0x0001900000067ab9 */ /* 0x000fc60000000a00 */
[----:B------:R-:W-:Y:S01]  /*5450*/  IMAD.X R2, RZ, RZ, ~R2, P1 ;  /* 0x000000ffff027224 */ /* 0x000fe200008e0e02 */
[----:B------:R-:W-:-:S03]  /*5460*/  ISETP.NE.U32.AND P1, PT, RZ, UR6, PT ;  /* 0x00000006ff007c0c */ /* 0x000fc6000bf25070 */
[----:B------:R-:W-:Y:S01]  /*5470*/  IMAD R4, R2, UR4, RZ ;  /* 0x0000000402047c24 */ /* 0x000fe2000f8e02ff */
[----:B------:R-:W-:Y:S01]  /*5480*/  ISETP.NE.AND.EX P1, PT, RZ, UR7, PT, P1 ;  /* 0x00000007ff007c0c */ /* 0x000fe2000bf25310 */
[----:B------:R-:W-:-:S04]  /*5490*/  IMAD.MOV.U32 R2, RZ, RZ, R18 ;  /* 0x000000ffff027224 */ /* 0x000fc800078e0012 */
[----:B------:R-:W-:Y:S01]  /*54a0*/  IMAD.WIDE.U32 R2, R5, UR4, R2 ;  /* 0x0000000405027c25 */ /* 0x000fe2000f8e0002 */
[----:B------:R-:W-:-:S03]  /*54b0*/  ULDC UR4, c[0x0][0x618] ;  /* 0x0001860000047ab9 */ /* 0x000fc60000000800 */
[----:B------:R-:W-:Y:S01]  /*54c0*/  IMAD R5, R5, UR5, R4 ;  /* 0x0000000505057c24 */ /* 0x000fe2000f8e0204 */
[----:B------:R-:W-:Y:S01]  /*54d0*/  ULDC UR5, c[0x0][0x154] ;  /* 0x0000550000057ab9 */ /* 0x000fe20000000800 */
[----:B0-----:R-:W-:Y:S02]  /*54e0*/  IMAD.MOV R4, RZ, RZ, -R14 ;  /* 0x000000ffff047224 */ /* 0x001fe400078e0a0e */
[----:B------:R-:W0:Y:S01]  /*54f0*/  LDC R14, c[0x0][0x148] ;  /* 0x00005200ff0e7b82 */ /* 0x000e220000000800 */
[----:B------:R-:W-:Y:S02]  /*5500*/  IMAD.IADD R3, R3, 0x1, R5 ;  /* 0x0000000103037824 */ /* 0x000fe400078e0205 */
[----:B-1----:R-:W-:Y:S01]  /*5510*/  IMAD R11, R12, R4, R11 ;  /* 0x000000040c0b7224 */ /* 0x002fe200078e020b */
[----:B------:R-:W-:Y:S02]  /*5520*/  I2FP.F32.U32 R4, R9 ;  /* 0x0000000900047245 */ /* 0x000fe40000201000 */
[----:B------:R-:W-:-:S02]  /*5530*/  SHF.R.U64 R12, R2, UR4, R3 ;  /* 0x00000004020c7c19 */ /* 0x000fc40008001203 */
[----:B------:R-:W-:Y:S01]  /*5540*/  SHF.R.U32.HI R3, RZ, UR4, R3 ;  /* 0x00000004ff037c19 */ /* 0x000fe20008011603 */
[----:B------:R-:W-:Y:S01]  /*5550*/  FMUL R4, R4, UR5 ;  /* 0x0000000504047c20 */ /* 0x000fe20008400000 */
[----:B------:R-:W-:Y:S02]  /*5560*/  ULDC UR4, c[0x0][0x608] ;  /* 0x0001820000047ab9 */ /* 0x000fe40000000800 */
[--C-:B------:R-:W-:Y:S01]  /*5570*/  SHF.R.U64 R15, R12, UR4, R3.reuse ;  /* 0x000000040c0f7c19 */ /* 0x100fe20008001203 */
[----:B------:R1:W2:Y:S01]  /*5580*/  F2I.U32.TRUNC.NTZ R20, R4 ;  /* 0x0000000400147305 */ /* 0x0002a2000020f000 */
[----:B------:R-:W-:Y:S01]  /*5590*/  SHF.R.U32.HI R2, RZ, UR4, R3 ;  /* 0x00000004ff027c19 */ /* 0x000fe20008011603 */
[----:B------:R-:W-:-:S03]  /*55a0*/  ULDC UR4, c[0x0][0x658] ;  /* 0x0001960000047ab9 */ /* 0x000fc60000000800 */
[--C-:B------:R-:W-:Y:S02]  /*55b0*/  SHF.R.U64 R13, R15, UR4, R2.reuse ;  /* 0x000000040f0d7c19 */ /* 0x100fe40008001202 */
[----:B------:R-:W-:-:S03]  /*55c0*/  SHF.R.U32.HI R19, RZ, UR4, R2 ;  /* 0x00000004ff137c19 */ /* 0x000fc60008011602 */
[----:B------:R-:W-:Y:S02]  /*55d0*/  IMAD.MOV.U32 R2, RZ, RZ, R13 ;  /* 0x000000ffff027224 */ /* 0x000fe400078e000d */
[----:B------:R-:W-:Y:S01]  /*55e0*/  IMAD.MOV.U32 R3, RZ, RZ, R19 ;  /* 0x000000ffff037224 */ /* 0x000fe200078e0013 */
[----:B-1----:R-:W-:Y:S06]  /*55f0*/  @!P1 BRA `(.L_x_111) ;  /* 0x0000000000289947 */ /* 0x002fec0003800000 */
        /* <DEDUP_REMOVED lines=10> */
.L_x_111:
[----:B------:R-:W1:Y:S01]  /*56a0*/  LDC R4, c[0x0][0x65c] ;  /* 0x00019700ff047b82 */ /* 0x000e620000000800 */
[----:B------:R-:W-:Y:S01]  /*56b0*/  ULDC UR4, c[0x0][0x648] ;  /* 0x0001920000047ab9 */ /* 0x000fe20000000800 */
[----:B------:R-:W-:Y:S01]  /*56c0*/  LOP3.LUT R15, R15, UR16, RZ, 0xc0, !PT ;  /* 0x000000100f0f7c12 */ /* 0x000fe2000f8ec0ff */
[----:B--2---:R-:W-:Y:S01]  /*56d0*/  IMAD.MOV R20, RZ, RZ, -R20 ;  /* 0x000000ffff147224 */ /* 0x004fe200078e0a14 */
[----:B------:R-:W-:Y:S01]  /*56e0*/  SHF.R.U64 R2, R2, UR4, R3 ;  /* 0x0000000402027c19 */ /* 0x000fe20008001203 */
[----:B------:R-:W-:Y:S01]  /*56f0*/  ULDC UR4, c[0x0][0x638] ;  /* 0x00018e0000047ab9 */ /* 0x000fe20000000800 */
[----:B------:R-:W-:Y:S01]  /*5700*/  LOP3.LUT R12, R12, UR15, RZ, 0xc0, !PT ;  /* 0x0000000f0c0c7c12 */ /* 0x000fe2000f8ec0ff */
[----:B------:R-:W-:Y:S01]  /*5710*/  ULDC UR5, c[0x0][0x610] ;  /* 0x0001840000057ab9 */ /* 0x000fe20000000800 */
[----:B------:R-:W-:Y:S01]  /*5720*/  IMAD.MOV.U32 R3, RZ, RZ, 0x1 ;  /* 0x00000001ff037424 */ /* 0x000fe200078e00ff */
[----:B-1----:R-:W-:Y:S01]  /*5730*/  ISETP.NE.AND P1, PT, R4, 0x1, PT ;  /* 0x000000010400780c */ /* 0x002fe20003f25270 */
[----:B------:R-:W-:-:S02]  /*5740*/  IMAD.MOV R4, RZ, RZ, -R2 ;  /* 0x000000ffff047224 */ /* 0x000fc400078e0a02 */
[----:B------:R-:W-:Y:S02]  /*5750*/  IMAD R2, R2, UR17, R15 ;  /* 0x0000001102027c24 */ /* 0x000fe4000f8e020f */
[----:B------:R-:W-:Y:S01]  /*5760*/  IMAD R13, R4, UR4, R13 ;  /* 0x00000004040d7c24 */ /* 0x000fe2000f8e020d */
[----:B------:R-:W-:-:S07]  /*5770*/  ULDC UR4, c[0x0][0x600] ;  /* 0x0001800000047ab9 */ /* 0x000fce0000000800 */
[----:B0-----:R-:W-:-:S04]  /*5780*/  @P1 IMAD R11, R14, R20, R9 ;  /* 0x000000140e0b1224 */ /* 0x001fc800078e0209 */
[----:B------:R-:W-:Y:S02]  /*5790*/  IMAD R11, R2, UR5, R11 ;  /* 0x00000005020b7c24 */ /* 0x000fe4000f8e020b */
[----:B------:R-:W-:-:S05]  /*57a0*/  IMAD R2, R13, UR4, R12 ;  /* 0x000000040d027c24 */ /* 0x000fca000f8e020c */
[----:B------:R-:W-:Y:S02]  /*57b0*/  SEL R22, R2, R11, !P1 ;  /* 0x0000000b02167207 */ /* 0x000fe40004800000 */
[----:B------:R-:W-:Y:S01]  /*57c0*/  SEL R19, R11, R2, !P1 ;  /* 0x000000020b137207 */ /* 0x000fe20004800000 */
[----:B------:R-:W-:-:S07]  /*57d0*/  IMAD.MOV.U32 R2, RZ, RZ, R10 ;  /* 0x000000ffff027224 */ /* 0x000fce00078e000a */
.L_x_109:
[----:B------:R-:W-:Y:S05]  /*57e0*/  BSYNC B1 ;  /* 0x0000000000017941 */ /* 0x000fea0003800000 */
.L_x_108:
[----:B------:R-:W-:-:S13]  /*57f0*/  LOP3.LUT P1, RZ, R3, 0xff, RZ, 0xc0, !PT ;  /* 0x000000ff03ff7812 */ /* 0x000fda000782c0ff */
[----:B------:R-:W-:Y:S05]  /*5800*/  @P1 BRA `(.L_x_112) ;  /* 0xfffffff400341947 */ /* 0x000fea000383ffff */
[----:B------:R-:W-:Y:S05]  /*5810*/  BSYNC B0 ;  /* 0x0000000000007941 */ /* 0x000fea0003800000 */
.L_x_100:
[----:B------:R-:W-:-:S03]  /*5820*/  UMOV UR4, 0xffffffff ;  /* 0xffffffff00047882 */ /* 0x000fc60000000000 */
[----:B------:R-:W-:Y:S05]  /*5830*/  BRA.DIV UR4, `(.L_x_113) ;  /* 0x0000000a04a87947 */ /* 0x000fea000b800000 */
[----:B------:R-:W-:-:S13]  /*5840*/  ELECT P6, URZ, PT ;  /* 0x00000000003f782f */ /* 0x000fda00038c0000 */
.L_x_139:
[----:B------:R-:W-:Y:S04]  /*5850*/  BSSY B0, `(.L_x_114) ;  /* 0x0000085000007945 */ /* 0x000fe80003800000 */
[----:B------:R-:W-:Y:S05]  /*5860*/  @!P6 BRA `(.L_x_115) ;  /* 0x00000008000ce947 */ /* 0x000fea0003800000 */
[----:B------:R-:W-:-:S04]  /*5870*/  LOP3.LUT R16, R16, 0x2, RZ, 0xfc, !PT ;  /* 0x0000000210107812 */ /* 0x000fc800078efcff */
[----:B------:R-:W-:-:S13]  /*5880*/  ISETP.NE.AND P0, PT, R16, 0x3, PT ;  /* 0x000000031000780c */ /* 0x000fda0003f05270 */
[----:B------:R-:W-:Y:S05]  /*5890*/  @!P0 BRA `(.L_x_116) ;  /* 0x0000000000048947 */ /* 0x000fea0003800000 */
[----:B------:R-:W-:Y:S01]  /*58a0*/  BPT.TRAP 0x1 ;  /* 0x000000040000795c */ /* 0x000fe20000300000 */
.L_x_116:
[----:B------:R-:W0:Y:S01]  /*58b0*/  S2R R3, SR_CgaCtaId ;  /* 0x0000000000037919 */ /* 0x000e220000008800 */
[----:B------:R-:W-:Y:S02]  /*58c0*/  MOV R2, 0x400 ;  /* 0x0000040000027802 */ /* 0x000fe40000000f00 */
[----:B------:R-:W-:Y:S02]  /*58d0*/  SHF.L.U32 R4, R0, 0x1f, RZ ;  /* 0x0000001f00047819 */ /* 0x000fe400000006ff */
[----:B0-----:R-:W-:-:S05]  /*58e0*/  LEA R2, R3, R2, 0x18 ;  /* 0x0000000203027211 */ /* 0x001fca00078ec0ff */
[----:B------:R-:W-:-:S04]  /*58f0*/  VIADD R2, R2, 0x70 ;  /* 0x0000007002027836 */ /* 0x000fc80000000000 */
[C---:B------:R-:W-:Y:S02]  /*5900*/  IMAD R9, R7.reuse, 0x8, R2 ;  /* 0x0000000807097824 */ /* 0x040fe400078e0202 */
[----:B------:R-:W-:Y:S02]  /*5910*/  VIADD R7, R7, 0x1 ;  /* 0x0000000107077836 */ /* 0x000fe40000000000 */
[----:B------:R-:W0:Y:S03]  /*5920*/  SYNCS.PHASECHK.TRANS64.TRYWAIT P0, [R9+URZ], R4 ;  /* 0x00000004090075a7 */ /* 0x000e26000800017f */
[----:B------:R-:W-:-:S04]  /*5930*/  ISETP.NE.AND P1, PT, R7, 0xe, PT ;  /* 0x0000000e0700780c */ /* 0x000fc80003f25270 */
[----:B------:R-:W-:Y:S02]  /*5940*/  SEL R3, RZ, 0x1, P1 ;  /* 0x00000001ff037807 */ /* 0x000fe40000800000 */
[----:B------:R-:W-:Y:S02]  /*5950*/  SEL R7, R7, RZ, P1 ;  /* 0x000000ff07077207 */ /* 0x000fe40000800000 */
[----:B------:R-:W-:-:S03]  /*5960*/  LOP3.LUT R6, R0, R3, RZ, 0x3c, !PT ;  /* 0x0000000300067212 */ /* 0x000fc600078e3cff */
[----:B------:R-:W-:Y:S01]  /*5970*/  IMAD R8, R7, 0x8, R2 ;  /* 0x0000000807087824 */ /* 0x000fe200078e0202 */
[----:B------:R-:W-:Y:S01]  /*5980*/  SHF.L.U32 R5, R6, 0x1f, RZ ;  /* 0x0000001f06057819 */ /* 0x000fe200000006ff */
[----:B0-----:R-:W-:Y:S06]  /*5990*/  @!P0 BRA `(.L_x_117) ;  /* 0x0000000800708947 */ /* 0x001fec0003800000 */
.L_x_140:
[----:B------:R-:W1:Y:S01]  /*59a0*/  SYNCS.PHASECHK.TRANS64.TRYWAIT P0, [R8+URZ], R5 ;  /* 0x00000005080075a7 */ /* 0x000e62000800017f */
[----:B------:R-:W-:-:S05]  /*59b0*/  VIADD R0, R7, 0x1 ;  /* 0x0000000107007836 */ /* 0x000fca0000000000 */
[----:B------:R-:W-:-:S04]  /*59c0*/  ISETP.NE.AND P1, PT, R0, 0xe, PT ;  /* 0x0000000e0000780c */ /* 0x000fc80003f25270 */
[----:B------:R-:W-:Y:S02]  /*59d0*/  SEL R3, RZ, 0x1, P1 ;  /* 0x00000001ff037807 */ /* 0x000fe40000800000 */
[----:B------:R-:W-:Y:S02]  /*59e0*/  SEL R7, R0, RZ, P1 ;  /* 0x000000ff00077207 */ /* 0x000fe40000800000 */
[----:B------:R-:W-:-:S03]  /*59f0*/  LOP3.LUT R6, R6, R3, RZ, 0x3c, !PT ;  /* 0x0000000306067212 */ /* 0x000fc600078e3cff */
[----:B0-----:R-:W-:Y:S01]  /*5a00*/  IMAD R9, R7, 0x8, R2 ;  /* 0x0000000807097824 */ /* 0x001fe200078e0202 */
[----:B------:R-:W-:Y:S01]  /*5a10*/  SHF.L.U32 R4, R6, 0x1f, RZ ;  /* 0x0000001f06047819 */ /* 0x000fe200000006ff */
[----:B-1----:R-:W-:Y:S06]  /*5a20*/  @!P0 BRA `(.L_x_118) ;  /* 0x0000000800608947 */ /* 0x002fec0003800000 */
.L_x_141:
        /* <DEDUP_REMOVED lines=9> */
.L_x_142:
        /* <DEDUP_REMOVED lines=9> */
.L_x_143:
        /* <DEDUP_REMOVED lines=9> */
.L_x_144:
        /* <DEDUP_REMOVED lines=9> */
.L_x_145:
        /* <DEDUP_REMOVED lines=9> */
.L_x_146:
        /* <DEDUP_REMOVED lines=9> */
.L_x_147:
        /* <DEDUP_REMOVED lines=9> */
.L_x_148:
        /* <DEDUP_REMOVED lines=9> */
.L_x_149:
        /* <DEDUP_REMOVED lines=9> */
.L_x_150:
[----:B------:R-:W1:Y:S01]  /*5f40*/  SYNCS.PHASECHK.TRANS64.TRYWAIT P0, [R8+URZ], R5 ;  /* 0x00000005080075a7 */ /* 0x000e62000800017f */
[----:B------:R-:W-:-:S05]  /*5f50*/  VIADD R0, R7, 0x1 ;  /* 0x0000000107007836 */ /* 0x000fca0000000000 */
[----:B------:R-:W-:-:S04]  /*5f60*/  ISETP.NE.AND P1, PT, R0, 0xe, PT ;  /* 0x0000000e0000780c */ /* 0x000fc80003f25270 */
[----:B------:R-:W-:Y:S02]  /*5f70*/  SEL R3, RZ, 0x1, P1 ;  /* 0x00000001ff037807 */ /* 0x000fe40000800000 */
[----:B------:R-:W-:Y:S02]  /*5f80*/  SEL R7, R0, RZ, P1 ;  /* 0x000000ff00077207 */ /* 0x000fe40000800000 */
[----:B0-----:R-:W-:-:S03]  /*5f90*/  LOP3.LUT R9, R6, R3, RZ, 0x3c, !PT ;  /* 0x0000000306097212 */ /* 0x001fc600078e3cff */
[----:B------:R-:W-:Y:S01]  /*5fa0*/  IMAD R11, R7, 0x8, R2 ;  /* 0x00000008070b7824 */ /* 0x000fe200078e0202 */
[----:B------:R-:W-:Y:S01]  /*5fb0*/  SHF.L.U32 R6, R9, 0x1f, RZ ;  /* 0x0000001f09067819 */ /* 0x000fe200000006ff */
[----:B-1----:R-:W-:Y:S06]  /*5fc0*/  @!P0 BRA `(.L_x_128) ;  /* 0x0000000400c08947 */ /* 0x002fec0003800000 */
.L_x_151:
[----:B------:R-:W1:Y:S01]  /*5fd0*/  SYNCS.PHASECHK.TRANS64.TRYWAIT P0, [R11+URZ], R6 ;  /* 0x000000060b0075a7 */ /* 0x000e62000800017f */
[----:B------:R-:W-:-:S05]  /*5fe0*/  VIADD R0, R7, 0x1 ;  /* 0x0000000107007836 */ /* 0x000fca0000000000 */
[----:B------:R-:W-:-:S04]  /*5ff0*/  ISETP.NE.AND P1, PT, R0, 0xe, PT ;  /* 0x0000000e0000780c */ /* 0x000fc80003f25270 */
[----:B------:R-:W-:Y:S02]  /*6000*/  SEL R4, RZ, 0x1, P1 ;  /* 0x00000001ff047807 */ /* 0x000fe40000800000 */
[----:B------:R-:W-:Y:S02]  /*6010*/  SEL R3, R0, RZ, P1 ;  /* 0x000000ff00037207 */ /* 0x000fe40000800000 */
[----:B------:R-:W-:Y:S01]  /*6020*/  LOP3.LUT R0, R9, R4, RZ, 0x3c, !PT ;  /* 0x0000000409007212 */ /* 0x000fe200078e3cff */
[----:B-1----:R-:W-:Y:S06]  /*6030*/  @!P0 BRA `(.L_x_129) ;  /* 0x0000000400b88947 */ /* 0x002fec0003800000 */
.L_x_152:
[----:B------:R-:W-:Y:S01]  /*6040*/  IMAD R3, R3, 0x8, R2 ;  /* 0x0000000803037824 */ /* 0x000fe200078e0202 */
[----:B------:R-:W-:-:S07]  /*6050*/  SHF.L.U32 R0, R0, 0x1f, RZ ;  /* 0x0000001f00007819 */ /* 0x000fce00000006ff */
.L_x_130:
[----:B--2---:R2:W3:Y:S02]  /*6060*/  SYNCS.PHASECHK.TRANS64.TRYWAIT P0, [R3+URZ], R0 ;  /* 0x00000000030075a7 */ /* 0x0044e4000800017f */
[----:B---3--:R-:W-:Y:S05]  /*6070*/  @!P0 NANOSLEEP.SYNCS 0x989680 ;  /* 0x009896800000895d */ /* 0x008fea0003900000 */
[----:B------:R-:W3:Y:S02]  /*6080*/  @!P0 SYNCS.PHASECHK.TRANS64 P0, [R3+URZ], R0 ;  /* 0x00000000030085a7 */ /* 0x000ee4000800007f */
[----:B---3--:R-:W-:Y:S05]  /*6090*/  @!P0 BRA `(.L_x_130) ;  /* 0xfffffffc00f08947 */ /* 0x008fea000383ffff */
.L_x_115:
[----:B------:R-:W-:Y:S05]  /*60a0*/  BSYNC B0 ;  /* 0x0000000000007941 */ /* 0x000fea0003800000 */
.L_x_114:
[----:B------:R-:W-:Y:S05]  /*60b0*/  EXIT ;  /* 0x000000000000794d */ /* 0x000fea0003800000 */
.L_x_16:
[----:B-1----:R1:W2:Y:S02]  /*60c0*/  SYNCS.PHASECHK.TRANS64.TRYWAIT P0, [R63+URZ], R0 ;  /* 0x000000003f0075a7 */ /* 0x0022a4000800017f */
[----:B--2---:R-:W-:Y:S05]  /*60d0*/  @!P0 NANOSLEEP.SYNCS 0x989680 ;  /* 0x009896800000895d */ /* 0x004fea0003900000 */
[----:B------:R-:W2:Y:S02]  /*60e0*/  @!P0 SYNCS.PHASECHK.TRANS64 P0, [R63+URZ], R0 ;  /* 0x000000003f0085a7 */ /* 0x000ea4000800007f */
[----:B--2---:R-:W-:Y:S05]  /*60f0*/  @!P0 BRA `(.L_x_16) ;  /* 0xfffffffc00f08947 */ /* 0x004fea000383ffff */
[----:B------:R-:W-:Y:S05]  /*6100*/  BRA `(.L_x_131) ;  /* 0xffffffb4005c7947 */ /* 0x000fea000383ffff */
.L_x_21:
[----:B--2---:R2:W3:Y:S02]  /*6110*/  SYNCS.PHASECHK.TRANS64.TRYWAIT P1, [R3+URZ], R0 ;  /* 0x00000000030075a7 */ /* 0x0044e4000802017f */
[----:B---3--:R-:W-:Y:S05]  /*6120*/  @!P1 NANOSLEEP.SYNCS 0x989680 ;  /* 0x009896800000995d */ /* 0x008fea0003900000 */
[----:B------:R-:W3:Y:S02]  /*6130*/  @!P1 SYNCS.PHASECHK.TRANS64 P1, [R3+URZ], R0 ;  /* 0x00000000030095a7 */ /* 0x000ee4000802007f */
[----:B---3--:R-:W-:Y:S05]  /*6140*/  @!P1 BRA `(.L_x_21) ;  /* 0xfffffffc00f09947 */ /* 0x008fea000383ffff */
[----:B------:R-:W-:Y:S05]  /*6150*/  BRA `(.L_x_20) ;  /* 0xffffffb400c07947 */ /* 0x000fea000383ffff */
.L_x_26:
[----:B--2---:R-:W-:-:S04]  /*6160*/  IMAD.U32 R4, RZ, RZ, UR4 ;  /* 0x00000004ff047e24 */ /* 0x004fc8000f8e00ff */
[----:B------:R2:W3:Y:S03]  /*6170*/  SYNCS.PHASECHK.TRANS64.TRYWAIT P1, [R4+URZ], R3 ;  /* 0x00000003040075a7 */ /* 0x0004e6000802017f */
[----:B---3--:R-:W-:Y:S05]  /*6180*/  @!P1 NANOSLEEP.SYNCS 0x989680 ;  /* 0x009896800000995d */ /* 0x008fea0003900000 */
[----:B------:R-:W3:Y:S02]  /*6190*/  @!P1 SYNCS.PHASECHK.TRANS64 P1, [R4+URZ], R3 ;  /* 0x00000003040095a7 */ /* 0x000ee4000802007f */
[----:B---3--:R-:W-:Y:S05]  /*61a0*/  @!P1 BRA `(.L_x_26) ;  /* 0xfffffffc00ec9947 */ /* 0x008fea000383ffff */
[----:B------:R-:W-:Y:S05]  /*61b0*/  BRA `(.L_x_25) ;  /* 0xffffffb800787947 */ /* 0x000fea000383ffff */
.L_x_32:
[----:B---3--:R3:W4:Y:S02]  /*61c0*/  SYNCS.PHASECHK.TRANS64.TRYWAIT P0, [R63+URZ+0x10], R0 ;  /* 0x000010003f0075a7 */ /* 0x008724000800017f */
[----:B----4-:R-:W-:Y:S05]  /*61d0*/  @!P0 NANOSLEEP.SYNCS 0x989680 ;  /* 0x009896800000895d */ /* 0x010fea0003900000 */
[----:B------:R-:W4:Y:S02]  /*61e0*/  @!P0 SYNCS.PHASECHK.TRANS64 P0, [R63+URZ+0x10], R0 ;  /* 0x000010003f0085a7 */ /* 0x000f24000800007f */
[----:B----4-:R-:W-:Y:S05]  /*61f0*/  @!P0 BRA `(.L_x_32) ;  /* 0xfffffffc00f08947 */ /* 0x010fea000383ffff */
[----:B------:R-:W-:Y:S05]  /*6200*/  BRA `(.L_x_132) ;  /* 0xffffffbc00b87947 */ /* 0x000fea000383ffff */
.L_x_101:
[----:B------:R-:W-:Y:S01]  /*6210*/  BSSY B1, `(.L_x_133) ;  /* 0x0000006000017945 */ /* 0x000fe20003800000 */
[----:B------:R-:W-:-:S07]  /*6220*/  IMAD.MOV.U32 R15, RZ, RZ, -0x1 ;  /* 0xffffffffff0f7424 */ /* 0x000fce00078e00ff */
[----:B-----5:R-:W-:Y:S05]  /*6230*/  WARPSYNC.COLLECTIVE R15, `(.L_x_134) ;  /* 0x000000000f0c7348 */ /* 0x020fea0003c00000 */
[----:B------:R-:W-:Y:S02]  /*6240*/  ELECT P6, UR62, PT ;  /* 0x00000000003e782f */ /* 0x000fe400038c0000 */
[----:B------:R-:W-:Y:S01]  /*6250*/  MOV R14, UR62 ;  /* 0x0000003e000e7c02 */ /* 0x000fe20008000f00 */
[----:B-----5:R-:W-:Y:S10]  /*6260*/  ENDCOLLECTIVE ;  /* 0x000000000000791b */ /* 0x020ff40003800000 */
.L_x_134:
[----:B------:R-:W-:Y:S05]  /*6270*/  BSYNC B1 ;  /* 0x0000000000017941 */ /* 0x000fea0003800000 */
.L_x_133:
[----:B------:R-:W-:Y:S05]  /*6280*/  BRA `(.L_x_135) ;  /* 0xffffffe800a07947 */ /* 0x000fea000383ffff */
.L_x_104:
[----:B0-----:R0:W1:Y:S02]  /*6290*/  SYNCS.PHASECHK.TRANS64.TRYWAIT P1, [R10+URZ+0x70], R5 ;  /* 0x000070050a0075a7 */ /* 0x001064000802017f */
[----:B-1----:R-:W-:Y:S05]  /*62a0*/  @!P1 NANOSLEEP.SYNCS 0x989680 ;  /* 0x009896800000995d */ /* 0x002fea0003900000 */
[----:B------:R-:W1:Y:S02]  /*62b0*/  @!P1 SYNCS.PHASECHK.TRANS64 P1, [R10+URZ+0x70], R5 ;  /* 0x000070050a0095a7 */ /* 0x000e64000802007f */
[----:B-1----:R-:W-:Y:S05]  /*62c0*/  @!P1 BRA `(.L_x_104) ;  /* 0xfffffffc00f09947 */ /* 0x002fea000383ffff */
[----:B------:R-:W-:Y:S05]  /*62d0*/  BRA `(.L_x_136) ;  /* 0xffffffe800d47947 */ /* 0x000fea000383ffff */
.L_x_113:
[----:B------:R-:W-:Y:S01]  /*62e0*/  BSSY B0, `(.L_x_137) ;  /* 0x0000006000007945 */ /* 0x000fe20003800000 */
[----:B------:R-:W-:-:S07]  /*62f0*/  IMAD.MOV.U32 R15, RZ, RZ, -0x1 ;  /* 0xffffffffff0f7424 */ /* 0x000fce00078e00ff */
[----:B-----5:R-:W-:Y:S05]  /*6300*/  WARPSYNC.COLLECTIVE R15, `(.L_x_138) ;  /* 0x000000000f0c7348 */ /* 0x020fea0003c00000 */
[----:B------:R-:W-:Y:S02]  /*6310*/  ELECT P6, UR62, PT ;  /* 0x00000000003e782f */ /* 0x000fe400038c0000 */
[----:B------:R-:W-:Y:S01]  /*6320*/  MOV R14, UR62 ;  /* 0x0000003e000e7c02 */ /* 0x000fe20008000f00 */
[----:B-----5:R-:W-:Y:S10]  /*6330*/  ENDCOLLECTIVE ;  /* 0x000000000000791b */ /* 0x020ff40003800000 */
.L_x_138:
[----:B------:R-:W-:Y:S05]  /*6340*/  BSYNC B0 ;  /* 0x0000000000007941 */ /* 0x000fea0003800000 */
.L_x_137:
[----:B------:R-:W-:Y:S05]  /*6350*/  BRA `(.L_x_139) ;  /* 0xfffffff4003c7947 */ /* 0x000fea000383ffff */
.L_x_117:
[----:B0-----:R0:W1:Y:S02]  /*6360*/  SYNCS.PHASECHK.TRANS64.TRYWAIT P0, [R9+URZ], R4 ;  /* 0x00000004090075a7 */ /* 0x001064000800017f */
[----:B-1----:R-:W-:Y:S05]  /*6370*/  @!P0 NANOSLEEP.SYNCS 0x989680 ;  /* 0x009896800000895d */ /* 0x002fea0003900000 */
[----:B------:R-:W1:Y:S02]  /*6380*/  @!P0 SYNCS.PHASECHK.TRANS64 P0, [R9+URZ], R4 ;  /* 0x00000004090085a7 */ /* 0x000e64000800007f */
[----:B-1----:R-:W-:Y:S05]  /*6390*/  @!P0 BRA `(.L_x_117) ;  /* 0xfffffffc00f08947 */ /* 0x002fea000383ffff */
[----:B------:R-:W-:Y:S05]  /*63a0*/  BRA `(.L_x_140) ;  /* 0xfffffff4007c7947 */ /* 0x000fea000383ffff */
.L_x_118:
[----:B0-----:R0:W1:Y:S02]  /*63b0*/  SYNCS.PHASECHK.TRANS64.TRYWAIT P0, [R8+URZ], R5 ;  /* 0x00000005080075a7 */ /* 0x001064000800017f */
[----:B-1----:R-:W-:Y:S05]  /*63c0*/  @!P0 NANOSLEEP.SYNCS 0x989680 ;  /* 0x009896800000895d */ /* 0x002fea0003900000 */
[----:B------:R-:W1:Y:S02]  /*63d0*/  @!P0 SYNCS.PHASECHK.TRANS64 P0, [R8+URZ], R5 ;  /* 0x00000005080085a7 */ /* 0x000e64000800007f */
[----:B-1----:R-:W-:Y:S05]  /*63e0*/  @!P0 BRA `(.L_x_118) ;  /* 0xfffffffc00f08947 */ /* 0x002fea000383ffff */
[----:B------:R-:W-:Y:S05]  /*63f0*/  BRA `(.L_x_141) ;  /* 0xfffffff4008c7947 */ /* 0x000fea000383ffff */
.L_x_119:
[----:B0-----:R0:W1:Y:S02]  /*6400*/  SYNCS.PHASECHK.TRANS64.TRYWAIT P0, [R9+URZ], R4 ;  /* 0x00000004090075a7 */ /* 0x001064000800017f */
[----:B-1----:R-:W-:Y:S05]  /*6410*/  @!P0 NANOSLEEP.SYNCS 0x989680 ;  /* 0x009896800000895d */ /* 0x002fea0003900000 */
[----:B------:R-:W1:Y:S02]  /*6420*/  @!P0 SYNCS.PHASECHK.TRANS64 P0, [R9+URZ], R4 ;  /* 0x00000004090085a7 */ /* 0x000e64000800007f */
[----:B-1----:R-:W-:Y:S05]  /*6430*/  @!P0 BRA `(.L_x_119) ;  /* 0xfffffffc00f08947 */ /* 0x002fea000383ffff */
[----:B------:R-:W-:Y:S05]  /*6440*/  BRA `(.L_x_142) ;  /* 0xfffffff4009c7947 */ /* 0x000fea000383ffff */
.L_x_120:
[----:B0-----:R0:W1:Y:S02]  /*6450*/  SYNCS.PHASECHK.TRANS64.TRYWAIT P0, [R8+URZ], R5 ;  /* 0x00000005080075a7 */ /* 0x001064000800017f */
[----:B-1----:R-:W-:Y:S05]  /*6460*/  @!P0 NANOSLEEP.SYNCS 0x989680 ;  /* 0x009896800000895d */ /* 0x002fea0003900000 */
[----:B------:R-:W1:Y:S02]  /*6470*/  @!P0 SYNCS.PHASECHK.TRANS64 P0, [R8+URZ], R5 ;  /* 0x00000005080085a7 */ /* 0x000e64000800007f */
[----:B-1----:R-:W-:Y:S05]  /*6480*/  @!P0 BRA `(.L_x_120) ;  /* 0xfffffffc00f08947 */ /* 0x002fea000383ffff */
[----:B------:R-:W-:Y:S05]  /*6490*/  BRA `(.L_x_143) ;  /* 0xfffffff400ac7947 */ /* 0x000fea000383ffff */
.L_x_121:
[----:B0-----:R0:W1:Y:S02]  /*64a0*/  SYNCS.PHASECHK.TRANS64.TRYWAIT P0, [R9+URZ], R4 ;  /* 0x00000004090075a7 */ /* 0x001064000800017f */
[----:B-1----:R-:W-:Y:S05]  /*64b0*/  @!P0 NANOSLEEP.SYNCS 0x989680 ;  /* 0x009896800000895d */ /* 0x002fea0003900000 */
[----:B------:R-:W1:Y:S02]  /*64c0*/  @!P0 SYNCS.PHASECHK.TRANS64 P0, [R9+URZ], R4 ;  /* 0x00000004090085a7 */ /* 0x000e64000800007f */
[----:B-1----:R-:W-:Y:S05]  /*64d0*/  @!P0 BRA `(.L_x_121) ;  /* 0xfffffffc00f08947 */ /* 0x002fea000383ffff */
[----:B------:R-:W-:Y:S05]  /*64e0*/  BRA `(.L_x_144) ;  /* 0xfffffff400bc7947 */ /* 0x000fea000383ffff */
.L_x_122:
[----:B0-----:R0:W1:Y:S02]  /*64f0*/  SYNCS.PHASECHK.TRANS64.TRYWAIT P0, [R8+URZ], R5 ;  /* 0x00000005080075a7 */ /* 0x001064000800017f */
[----:B-1----:R-:W-:Y:S05]  /*6500*/  @!P0 NANOSLEEP.SYNCS 0x989680 ;  /* 0x009896800000895d */ /* 0x002fea0003900000 */
[----:B------:R-:W1:Y:S02]  /*6510*/  @!P0 SYNCS.PHASECHK.TRANS64 P0, [R8+URZ], R5 ;  /* 0x00000005080085a7 */ /* 0x000e64000800007f */
[----:B-1----:R-:W-:Y:S05]  /*6520*/  @!P0 BRA `(.L_x_122) ;  /* 0xfffffffc00f08947 */ /* 0x002fea000383ffff */
[----:B------:R-:W-:Y:S05]  /*6530*/  BRA `(.L_x_145) ;  /* 0xfffffff400cc7947 */ /* 0x000fea000383ffff */
.L_x_123:
[----:B0-----:R0:W1:Y:S02]  /*6540*/  SYNCS.PHASECHK.TRANS64.TRYWAIT P0, [R9+URZ], R4 ;  /* 0x00000004090075a7 */ /* 0x001064000800017f */
[----:B-1----:R-:W-:Y:S05]  /*6550*/  @!P0 NANOSLEEP.SYNCS 0x989680 ;  /* 0x009896800000895d */ /* 0x002fea0003900000 */
[----:B------:R-:W1:Y:S02]  /*6560*/  @!P0 SYNCS.PHASECHK.TRANS64 P0, [R9+URZ], R4 ;  /* 0x00000004090085a7 */ /* 0x000e64000800007f */
[----:B-1----:R-:W-:Y:S05]  /*6570*/  @!P0 BRA `(.L_x_123) ;  /* 0xfffffffc00f08947 */ /* 0x002fea000383ffff */
[----:B------:R-:W-:Y:S05]  /*6580*/  BRA `(.L_x_146) ;  /* 0xfffffff400dc7947 */ /* 0x000fea000383ffff */
.L_x_124:
[----:B0-----:R0:W1:Y:S02]  /*6590*/  SYNCS.PHASECHK.TRANS64.TRYWAIT P0, [R8+URZ], R5 ;  /* 0x00000005080075a7 */ /* 0x001064000800017f */
[----:B-1----:R-:W-:Y:S05]  /*65a0*/  @!P0 NANOSLEEP.SYNCS 0x989680 ;  /* 0x009896800000895d */ /* 0x002fea0003900000 */
[----:B------:R-:W1:Y:S02]  /*65b0*/  @!P0 SYNCS.PHASECHK.TRANS64 P0, [R8+URZ], R5 ;  /* 0x00000005080085a7 */ /* 0x000e64000800007f */
[----:B-1----:R-:W-:Y:S05]  /*65c0*/  @!P0 BRA `(.L_x_124) ;  /* 0xfffffffc00f08947 */ /* 0x002fea000383ffff */
[----:B------:R-:W-:Y:S05]  /*65d0*/  BRA `(.L_x_147) ;  /* 0xfffffff400ec7947 */ /* 0x000fea000383ffff */
.L_x_125:
[----:B0-----:R0:W1:Y:S02]  /*65e0*/  SYNCS.PHASECHK.TRANS64.TRYWAIT P0, [R9+URZ], R4 ;  /* 0x00000004090075a7 */ /* 0x001064000800017f */
[----:B-1----:R-:W-:Y:S05]  /*65f0*/  @!P0 NANOSLEEP.SYNCS 0x989680 ;  /* 0x009896800000895d */ /* 0x002fea0003900000 */
[----:B------:R-:W1:Y:S02]  /*6600*/  @!P0 SYNCS.PHASECHK.TRANS64 P0, [R9+URZ], R4 ;  /* 0x00000004090085a7 */ /* 0x000e64000800007f */
[----:B-1----:R-:W-:Y:S05]  /*6610*/  @!P0 BRA `(.L_x_125) ;  /* 0xfffffffc00f08947 */ /* 0x002fea000383ffff */
[----:B------:R-:W-:Y:S05]  /*6620*/  BRA `(.L_x_148) ;  /* 0xfffffff400fc7947 */ /* 0x000fea000383ffff */
.L_x_126:
[----:B0-----:R0:W1:Y:S02]  /*6630*/  SYNCS.PHASECHK.TRANS64.TRYWAIT P0, [R8+URZ], R5 ;  /* 0x00000005080075a7 */ /* 0x001064000800017f */
[----:B-1----:R-:W-:Y:S05]  /*6640*/  @!P0 NANOSLEEP.SYNCS 0x989680 ;  /* 0x009896800000895d */ /* 0x002fea0003900000 */
[----:B------:R-:W1:Y:S02]  /*6650*/  @!P0 SYNCS.PHASECHK.TRANS64 P0, [R8+URZ], R5 ;  /* 0x00000005080085a7 */ /* 0x000e64000800007f */
[----:B-1----:R-:W-:Y:S05]  /*6660*/  @!P0 BRA `(.L_x_126) ;  /* 0xfffffffc00f08947 */ /* 0x002fea000383ffff */
[----:B------:R-:W-:Y:S05]  /*6670*/  BRA `(.L_x_149) ;  /* 0xfffffff8000c7947 */ /* 0x000fea000383ffff */
.L_x_127:
[----:B0-----:R0:W1:Y:S02]  /*6680*/  SYNCS.PHASECHK.TRANS64.TRYWAIT P0, [R9+URZ], R4 ;  /* 0x00000004090075a7 */ /* 0x001064000800017f */
[----:B-1----:R-:W-:Y:S05]  /*6690*/  @!P0 NANOSLEEP.SYNCS 0x989680 ;  /* 0x009896800000895d */ /* 0x002fea0003900000 */
[----:B------:R-:W1:Y:S02]  /*66a0*/  @!P0 SYNCS.PHASECHK.TRANS64 P0, [R9+URZ], R4 ;  /* 0x00000004090085a7 */ /* 0x000e64000800007f */
[----:B-1----:R-:W-:Y:S05]  /*66b0*/  @!P0 BRA `(.L_x_127) ;  /* 0xfffffffc00f08947 */ /* 0x002fea000383ffff */
[----:B------:R-:W-:Y:S05]  /*66c0*/  BRA `(.L_x_150) ;  /* 0xfffffff8001c7947 */ /* 0x000fea000383ffff */
.L_x_128:
[----:B0-----:R0:W1:Y:S02]  /*66d0*/  SYNCS.PHASECHK.TRANS64.TRYWAIT P0, [R8+URZ], R5 ;  /* 0x00000005080075a7 */ /* 0x001064000800017f */
[----:B-1----:R-:W-:Y:S05]  /*66e0*/  @!P0 NANOSLEEP.SYNCS 0x989680 ;  /* 0x009896800000895d */ /* 0x002fea0003900000 */
[----:B------:R-:W1:Y:S02]  /*66f0*/  @!P0 SYNCS.PHASECHK.TRANS64 P0, [R8+URZ], R5 ;  /* 0x00000005080085a7 */ /* 0x000e64000800007f */
[----:B-1----:R-:W-:Y:S05]  /*6700*/  @!P0 BRA `(.L_x_128) ;  /* 0xfffffffc00f08947 */ /* 0x002fea000383ffff */
[----:B------:R-:W-:Y:S05]  /*6710*/  BRA `(.L_x_151) ;  /* 0xfffffff8002c7947 */ /* 0x000fea000383ffff */
.L_x_129:
[----:B-1----:R1:W2:Y:S02]  /*6720*/  SYNCS.PHASECHK.TRANS64.TRYWAIT P0, [R11+URZ], R6 ;  /* 0x000000060b0075a7 */ /* 0x0022a4000800017f */
[----:B--2---:R-:W-:Y:S05]  /*6730*/  @!P0 NANOSLEEP.SYNCS 0x989680 ;  /* 0x009896800000895d */ /* 0x004fea0003900000 */
[----:B------:R-:W2:Y:S02]  /*6740*/  @!P0 SYNCS.PHASECHK.TRANS64 P0, [R11+URZ], R6 ;  /* 0x000000060b0085a7 */ /* 0x000ea4000800007f */
[----:B--2---:R-:W-:Y:S05]  /*6750*/  @!P0 BRA `(.L_x_129) ;  /* 0xfffffffc00f08947 */ /* 0x004fea000383ffff */
[----:B------:R-:W-:Y:S05]  /*6760*/  BRA `(.L_x_152) ;  /* 0xfffffff800347947 */ /* 0x000fea000383ffff */
.L_x_153:
[----:B------:R-:W-:-:S00]  /*6770*/  BRA `(.L_x_153) ;  /* 0xfffffffc00fc7947 */ /* 0x000fc0000383ffff */
[----:B------:R-:W-:-:S00]  /*6780*/  NOP ;  /* 0x0000000000007918 */ /* 0x000fc00000000000 */
[----:B------:R-:W-:-:S00]  /*6790*/  NOP ;  /* 0x0000000000007918 */ /* 0x000fc00000000000 */
[----:B------:R-:W-:-:S00]  /*67a0*/  NOP ;  /* 0x0000000000007918 */ /* 0x000fc00000000000 */
[----:B------:R-:W-:-:S00]  /*67b0*/  NOP ;  /* 0x0000000000007918 */ /* 0x000fc00000000000 */
[----:B------:R-:W-:-:S00]  /*67c0*/  NOP ;  /* 0x0000000000007918 */ /* 0x000fc00000000000 */
[----:B------:R-:W-:-:S00]  /*67d0*/  NOP ;  /* 0x0000000000007918 */ /* 0x000fc00000000000 */
[----:B------:R-:W-:-:S00]  /*67e0*/  NOP ;  /* 0x0000000000007918 */ /* 0x000fc00000000000 */
[----:B------:R-:W-:-:S00]  /*67f0*/  NOP ;  /* 0x0000000000007918 */ /* 0x000fc00000000000 */
.L_x_154:


//--------------------- .nv.global.init           --------------------------
	.section	.nv.global.init,"aw",@progbits
.nv.global.init:
	.type		$str$22,@object
	.size		$str$22,($str$23 - $str$22)
$str$22:
        /*0000*/ 	.byte	0x6b, 0x5f, 0x74, 0x69, 0x6c, 0x65, 0x5f, 0x63, 0x6f, 0x75, 0x6e, 0x74, 0x20, 0x3e, 0x3d, 0x20
        /*0010*/ 	.byte	0x31, 0x00
	.type		$str$23,@object
	.size		$str$23,(__unnamed_1 - $str$23)
$str$23:
        /*0012*/ 	.byte	0x2f, 0x74, 0x6d, 0x70, 0x2f, 0x63, 0x75, 0x74, 0x6c, 0x61, 0x73, 0x73, 0x5f, 0x73, 0x77, 0x65
        /*0022*/ 	.byte	0x65, 0x70, 0x5f, 0x73, 0x72, 0x63, 0x2f, 0x69, 0x6e, 0x63, 0x6c, 0x75, 0x64, 0x65, 0x2f, 0x63
        /*0032*/ 	.byte	0x75, 0x74, 0x6c, 0x61, 0x73, 0x73, 0x2f, 0x67, 0x65, 0x6d, 0x6d, 0x2f, 0x63, 0x6f, 0x6c, 0x6c
        /*0042*/ 	.byte	0x65, 0x63, 0x74, 0x69, 0x76, 0x65, 0x2f, 0x73, 0x6d, 0x39, 0x30, 0x5f, 0x6d, 0x6d, 0x61, 0x5f
        /*0052*/ 	.byte	0x74, 0x6d, 0x61, 0x5f, 0x67, 0x6d, 0x6d, 0x61, 0x5f, 0x73, 0x73, 0x5f, 0x77, 0x61, 0x72, 0x70
        /*0062*/ 	.byte	0x73, 0x70, 0x65, 0x63, 0x69, 0x61, 0x6c, 0x69, 0x7a, 0x65, 0x64, 0x2e, 0x68, 0x70, 0x70, 0x00
	.type		__unnamed_1,@object
	.size		__unnamed_1,(.L_0 - __unnamed_1)
__unnamed_1:
        /*0072*/ 	.byte	0x76, 0x6f, 0x69, 0x64, 0x20, 0x63, 0x75, 0x74, 0x6c, 0x61, 0x73, 0x73, 0x3a, 0x3a, 0x67, 0x65
        /* <DEDUP_REMOVED lines=179> */
        /*0bb2*/ 	.byte	0x69, 0x74, 0x79, 0x5d, 0x00
.L_0:


//--------------------- .nv.shared._ZN7cutlass13device_kernelINS_4gemm6kernel13GemmUniversalIN4cute5tupleIJiiiiEEENS1_10collective13CollectiveMmaINS1_34MainloopSm90TmaGmmaWarpSpecializedILi14ENS5_IJNS4_1CILi1EEESB_SB_EEENS1_32KernelTmaWarpSpecializedPingpongEEENS5_IJNSA_ILi64EEESF_SF_EEENS_6half_tENS5_IJlSB_lEEESH_SI_NS4_8TiledMMAINS4_8MMA_AtomIJNS4_4SM904GMMA25MMA_64x64x16_F32F16F16_SSILNSM_5MajorE0ELSO_0ELNSM_7ScaleInE1ELSP_1EEEEEENS4_6LayoutISC_NS5_IJNSA_ILi0EEEST_ST_EEEEENS5_IJNS4_10UnderscoreESW_SW_EEEEENS4_13SM90_TMA_LOADENS4_14ComposedLayoutINS4_7SwizzleILi3ELi4ELi3EEENS4_18smem_ptr_flag_bitsILi16EEENSS_INS5_IJNSA_ILi8EEESF_EEENS5_IJSF_SB_EEEEEEEvNS4_8identityESZ_S19_vS1A_EENS_8epilogue10collective6detail29Sm90TmaWarpSpecializedAdapterINS1D_15DefaultEpilogueISH_SI_SI_NS1C_6thread17LinearCombinationISH_Li1EffLNS1H_9ScaleType4KindE0ELNS_15FloatRoundStyleE2ESH_EENS1_15EpilogueDefaultEEEEEvvEEEEvNT_6ParamsE --------------------------
	.section	.nv.shared._ZN7cutlass13device_kernelINS_4gemm6kernel13GemmUniversalIN4cute5tupleIJiiiiEEENS1_10collective13CollectiveMmaINS1_34MainloopSm90TmaGmmaWarpSpecializedILi14ENS5_IJNS4_1CILi1EEESB_SB_EEENS1_32KernelTmaWarpSpecializedPingpongEEENS5_IJNSA_ILi64EEESF_SF_EEENS_6half_tENS5_IJlSB_lEEESH_SI_NS4_8TiledMMAINS4_8MMA_AtomIJNS4_4SM904GMMA25MMA_64x64x16_F32F16F16_SSILNSM_5MajorE0ELSO_0ELNSM_7ScaleInE1ELSP_1EEEEEENS4_6LayoutISC_NS5_IJNSA_ILi0EEEST_ST_EEEEENS5_IJNS4_10UnderscoreESW_SW_EEEEENS4_13SM90_TMA_LOADENS4_14ComposedLayoutINS4_7SwizzleILi3ELi4ELi3EEENS4_18smem_ptr_flag_bitsILi16EEENSS_INS5_IJNSA_ILi8EEESF_EEENS5_IJSF_SB_EEEEEEEvNS4_8identityESZ_S19_vS1A_EENS_8epilogue10collective6detail29Sm90TmaWarpSpecializedAdapterINS1D_15DefaultEpilogueISH_SI_SI_NS1C_6thread17LinearCombinationISH_Li1EffLNS1H_9ScaleType4KindE0ELNS_15FloatRoundStyleE2ESH_EENS1_15EpilogueDefaultEEEEEvvEEEEvNT_6ParamsE,"aw",@nobits
	.sectionflags	@""
	.align	16
	.zero		1024


//--------------------- .nv.shared.reserved.0     --------------------------
	.section	.nv.shared.reserved.0,"aw",@nobits
	.weak		__nv_reservedSMEM_offset_0_alias
	.size		__nv_reservedSMEM_offset_0_alias, 0, 0
	.other		__nv_reservedSMEM_offset_0_alias,@"STO_CUDA_RESERVED_SHARED STV_DEFAULT"
__nv_reservedSMEM_offset_0_alias:
	.zero		0


//--------------------- .nv.global                --------------------------
	.section	.nv.global,"aw",@nobits
.nv.global:
	.type		_ZN40_INTERNAL_46c915e8_4_k_cu_7a023822_227594cute1_E,@object
	.size		_ZN40_INTERNAL_46c915e8_4_k_cu_7a023822_227594cute1_E,(_ZN40_INTERNAL_46c915e8_4_k_cu_7a023822_227594cuda3std3__45__cpo6cbeginE - _ZN40_INTERNAL_46c915e8_4_k_cu_7a023822_227594cute1_E)
_ZN40_INTERNAL_46c915e8_4_k_cu_7a023822_227594cute1_E:
	.zero		1
	.type		_ZN40_INTERNAL_46c915e8_4_k_cu_7a023822_227594cuda3std3__45__cpo6cbeginE,@object
	.size		_ZN40_INTERNAL_46c915e8_4_k_cu_7a023822_227594cuda3std3__45__cpo6cbeginE,(_ZN40_INTERNAL_46c915e8_4_k_cu_7a023822_227594cuda3std3__48in_placeE - _ZN40_INTERNAL_46c915e8_4_k_cu_7a023822_227594cuda3std3__45__cpo6cbeginE)
_ZN40_INTERNAL_46c915e8_4_k_cu_7a023822_227594cuda3std3__45__cpo6cbeginE:
	.zero		1
	.type		_ZN40_INTERNAL_46c915e8_4_k_cu_7a023822_227594cuda3std3__48in_placeE,@object
	.size		_ZN40_INTERNAL_46c915e8_4_k_cu_7a023822_227594cuda3std3__48in_placeE,(_ZN40_INTERNAL_46c915e8_4_k_cu_7a023822_227594cuda3std6ranges3__45__cpo9iter_moveE - _ZN40_INTERNAL_46c915e8_4_k_cu_7a023822_227594cuda3std3__48in_placeE)
_ZN40_INTERNAL_46c915e8_4_k_cu_7a023822_227594cuda3std3__48in_placeE:
	.zero		1
	.type		_ZN40_INTERNAL_46c915e8_4_k_cu_7a023822_227594cuda3std6ranges3__45__cpo9iter_moveE,@object
	.size		_ZN40_INTERNAL_46c915e8_4_k_cu_7a023822_227594cuda3std6ranges3__45__cpo9iter_moveE,(_ZN40_INTERNAL_46c915e8_4_k_cu_7a023822_227594cuda3std3__45__cpo5beginE - _ZN40_INTERNAL_46c915e8_4_k_cu_7a023822_227594cuda3std6ranges3__45__cpo9iter_moveE)
_ZN40_INTERNAL_46c915e8_4_k_cu_7a023822_227594cuda3std6ranges3__45__cpo9iter_moveE:
	.zero		1
	.type		_ZN40_INTERNAL_46c915e8_4_k_cu_7a023822_227594cuda3std3__45__cpo5beginE,@object
	.size		_ZN40_INTERNAL_46c915e8_4_k_cu_7a023822_227594cuda3std3__45__cpo5beginE,(_ZN40_INTERNAL_46c915e8_4_k_cu_7a023822_227594cuda3std3__442_GLOBAL__N__46c915e8_4_k_cu_7a023822_227596ignoreE - _ZN40_INTERNAL_46c915e8_4_k_cu_7a023822_227594cuda3std3__45__cpo5beginE)
_ZN40_INTERNAL_46c915e8_4_k_cu_7a023822_227594cuda3std3__45__cpo5beginE:
	.zero		1
	.type		_ZN40_INTERNAL_46c915e8_4_k_cu_7a023822_227594cuda3std3__442_GLOBAL__N__46c915e8_4_k_cu_7a023822_227596ignoreE,@object
	.size		_ZN40_INTERNAL_46c915e8_4_k_cu_7a023822_227594cuda3std3__442_GLOBAL__N__46c915e8_4_k_cu_7a023822_227596ignoreE,(_ZN40_INTERNAL_46c915e8_4_k_cu_7a023822_227594cute7productE - _ZN40_INTERNAL_46c915e8_4_k_cu_7a023822_227594cuda3std3__442_GLOBAL__N__46c915e8_4_k_cu_7a023822_227596ignoreE)
_ZN40_INTERNAL_46c915e8_4_k_cu_7a023822_227594cuda3std3__442_GLOBAL__N__46c915e8_4_k_cu_7a023822_227596ignoreE:
	.zero		1
	.type		_ZN40_INTERNAL_46c915e8_4_k_cu_7a023822_227594cute7productE,@object
	.size		_ZN40_INTERNAL_46c915e8_4_k_cu_7a023822_227594cute7productE,(_ZN40_INTERNAL_46c915e8_4_k_cu_7a023822_227594cuda3std3__45__cpo3endE - _ZN40_INTERNAL_46c915e8_4_k_cu_7a023822_227594cute7productE)
_ZN40_INTERNAL_46c915e8_4_k_cu_7a023822_227594cute7productE:
	.zero		1
	.type		_ZN40_INTERNAL_46c915e8_4_k_cu_7a023822_227594cuda3std3__45__cpo3endE,@object
	.size		_ZN40_INTERNAL_46c915e8_4_k_cu_7a023822_227594cuda3std3__45__cpo3endE,(_ZN40_INTERNAL_46c915e8_4_k_cu_7a023822_227594cuda3std3__419piecewise_constructE - _ZN40_INTERNAL_46c915e8_4_k_cu_7a023822_227594cuda3std3__45__cpo3endE)
_ZN40_INTERNAL_46c915e8_4_k_cu_7a023822_227594cuda3std3__45__cpo3endE:
	.zero		1
	.type		_ZN40_INTERNAL_46c915e8_4_k_cu_7a023822_227594cuda3std3__419piecewise_constructE,@object
	.size		_ZN40_INTERNAL_46c915e8_4_k_cu_7a023822_227594cuda3std3__419piecewise_constructE,(_ZN40_INTERNAL_46c915e8_4_k_cu_7a023822_227594cuda3std3__45__cpo4cendE - _ZN40_INTERNAL_46c915e8_4_k_cu_7a023822_227594cuda3std3__419piecewise_constructE)
_ZN40_INTERNAL_46c915e8_4_k_cu_7a023822_227594cuda3std3__419piecewise_constructE:
	.zero		1
	.type		_ZN40_INTERNAL_46c915e8_4_k_cu_7a023822_227594cuda3std3__45__cpo4cendE,@object
	.size		_ZN40_INTERNAL_46c915e8_4_k_cu_7a023822_227594cuda3std3__45__cpo4cendE,(_ZN40_INTERNAL_46c915e8_4_k_cu_7a023822_227594cuda3std6ranges3__45__cpo4swapE - _ZN40_INTERNAL_46c915e8_4_k_cu_7a023822_227594cuda3std3__45__cpo4cendE)
_ZN40_INTERNAL_46c915e8_4_k_cu_7a023822_227594cuda3std3__45__cpo4cendE:
	.zero		1
	.type		_ZN40_INTERNAL_46c915e8_4_k_cu_7a023822_227594cuda3std6ranges3__45__cpo4swapE,@object
	.size		_ZN40_INTERNAL_46c915e8_4_k_cu_7a023822_227594cuda3std6ranges3__45__cpo4swapE,(.L_8 - _ZN40_INTERNAL_46c915e8_4_k_cu_7a023822_227594cuda3std6ranges3__45__cpo4swapE)
_ZN40_INTERNAL_46c915e8_4_k_cu_7a023822_227594cuda3std6ranges3__45__cpo4swapE:
	.zero		1
.L_8:


//--------------------- .nv.constant0._ZN7cutlass13device_kernelINS_4gemm6kernel13GemmUniversalIN4cute5tupleIJiiiiEEENS1_10collective13CollectiveMmaINS1_34MainloopSm90TmaGmmaWarpSpecializedILi14ENS5_IJNS4_1CILi1EEESB_SB_EEENS1_32KernelTmaWarpSpecializedPingpongEEENS5_IJNSA_ILi64EEESF_SF_EEENS_6half_tENS5_IJlSB_lEEESH_SI_NS4_8TiledMMAINS4_8MMA_AtomIJNS4_4SM904GMMA25MMA_64x64x16_F32F16F16_SSILNSM_5MajorE0ELSO_0ELNSM_7ScaleInE1ELSP_1EEEEEENS4_6LayoutISC_NS5_IJNSA_ILi0EEEST_ST_EEEEENS5_IJNS4_10UnderscoreESW_SW_EEEEENS4_13SM90_TMA_LOADENS4_14ComposedLayoutINS4_7SwizzleILi3ELi4ELi3EEENS4_18smem_ptr_flag_bitsILi16EEENSS_INS5_IJNSA_ILi8EEESF_EEENS5_IJSF_SB_EEEEEEEvNS4_8identityESZ_S19_vS1A_EENS_8epilogue10collective6detail29Sm90TmaWarpSpecializedAdapterINS1D_15DefaultEpilogueISH_SI_SI_NS1C_6thread17LinearCombinationISH_Li1EffLNS1H_9ScaleType4KindE0ELNS_15FloatRoundStyleE2ESH_EENS1_15EpilogueDefaultEEEEEvvEEEEvNT_6ParamsE --------------------------
	.section	.nv.constant0._ZN7cutlass13device_kernelINS_4gemm6kernel13GemmUniversalIN4cute5tupleIJiiiiEEENS1_10collective13CollectiveMmaINS1_34MainloopSm90TmaGmmaWarpSpecializedILi14ENS5_IJNS4_1CILi1EEESB_SB_EEENS1_32KernelTmaWarpSpecializedPingpongEEENS5_IJNSA_ILi64EEESF_SF_EEENS_6half_tENS5_IJlSB_lEEESH_SI_NS4_8TiledMMAINS4_8MMA_AtomIJNS4_4SM904GMMA25MMA_64x64x16_F32F16F16_SSILNSM_5MajorE0ELSO_0ELNSM_7ScaleInE1ELSP_1EEEEEENS4_6LayoutISC_NS5_IJNSA_ILi0EEEST_ST_EEEEENS5_IJNS4_10UnderscoreESW_SW_EEEEENS4_13SM90_TMA_LOADENS4_14ComposedLayoutINS4_7SwizzleILi3ELi4ELi3EEENS4_18smem_ptr_flag_bitsILi16EEENSS_INS5_IJNSA_ILi8EEESF_EEENS5_IJSF_SB_EEEEEEEvNS4_8identityESZ_S19_vS1A_EENS_8epilogue10collective6detail29Sm90TmaWarpSpecializedAdapterINS1D_15DefaultEpilogueISH_SI_SI_NS1C_6thread17LinearCombinationISH_Li1EffLNS1H_9ScaleType4KindE0ELNS_15FloatRoundStyleE2ESH_EENS1_15EpilogueDefaultEEEEEvvEEEEvNT_6ParamsE,"a",@progbits
	.sectionflags	@""
	.align	4
.nv.constant0._ZN7cutlass13device_kernelINS_4gemm6kernel13GemmUniversalIN4cute5tupleIJiiiiEEENS1_10collective13CollectiveMmaINS1_34MainloopSm90TmaGmmaWarpSpecializedILi14ENS5_IJNS4_1CILi1EEESB_SB_EEENS1_32KernelTmaWarpSpecializedPingpongEEENS5_IJNSA_ILi64EEESF_SF_EEENS_6half_tENS5_IJlSB_lEEESH_SI_NS4_8TiledMMAINS4_8MMA_AtomIJNS4_4SM904GMMA25MMA_64x64x16_F32F16F16_SSILNSM_5MajorE0ELSO_0ELNSM_7ScaleInE1ELSP_1EEEEEENS4_6LayoutISC_NS5_IJNSA_ILi0EEEST_ST_EEEEENS5_IJNS4_10UnderscoreESW_SW_EEEEENS4_13SM90_TMA_LOADENS4_14ComposedLayoutINS4_7SwizzleILi3ELi4ELi3EEENS4_18smem_ptr_flag_bitsILi16EEENSS_INS5_IJNSA_ILi8EEESF_EEENS5_IJSF_SB_EEEEEEEvNS4_8identityESZ_S19_vS1A_EENS_8epilogue10collective6detail29Sm90TmaWarpSpecializedAdapterINS1D_15DefaultEpilogueISH_SI_SI_NS1C_6thread17LinearCombinationISH_Li1EffLNS1H_9ScaleType4KindE0ELNS_15FloatRoundStyleE2ESH_EENS1_15EpilogueDefaultEEEEEvvEEEEvNT_6ParamsE:
	.zero		1664


//--------------------- SYMBOLS --------------------------

	.type		.nv.reservedSmem.offset0,@object
	.size		.nv.reservedSmem.offset0,0x4
	.type		__assertfail,@function
